//
// Generated by NVIDIA NVVM Compiler
//
// Compiler Build ID: CL-36424714
// Cuda compilation tools, release 13.0, V13.0.88
// Based on NVVM 20.0.0
//

.version 9.0
.target sm_100
.address_size 64

	// .globl	_Z10gpukernel1PdS_

.visible .entry _Z10gpukernel1PdS_(
	.param .u64 .ptr .align 1 _Z10gpukernel1PdS__param_0,
	.param .u64 .ptr .align 1 _Z10gpukernel1PdS__param_1
)
{
	.reg .pred 	%p<4>;
	.reg .b32 	%r<11>;
	.reg .b64 	%rd<12>;
	.reg .b64 	%fd<10>;

	ld.param.u64 	%rd6, [_Z10gpukernel1PdS__param_0];
	ld.param.u64 	%rd5, [_Z10gpukernel1PdS__param_1];
	cvta.to.global.u64 	%rd1, %rd6;
	mov.f64 	%fd9, 0d0000000000000000;
	mov.b32 	%r9, 0;
	mov.u32 	%r1, %tid.x;
$L__BB0_1:
	setp.gt.u32 	%p1, %r1, 63;
	@%p1 bra 	$L__BB0_4;
	shl.b32 	%r7, %r9, 6;
	add.s32 	%r8, %r1, %r7;
	mul.wide.u32 	%rd7, %r8, 8;
	add.s64 	%rd11, %rd1, %rd7;
	mov.u32 	%r10, %r1;
$L__BB0_3:
	ld.global.f64 	%fd6, [%rd11];
	add.f64 	%fd9, %fd9, %fd6;
	add.s32 	%r4, %r10, 32;
	add.s64 	%rd11, %rd11, 256;
	setp.lt.u32 	%p2, %r10, 32;
	mov.u32 	%r10, %r4;
	@%p2 bra 	$L__BB0_3;
$L__BB0_4:
	add.s32 	%r9, %r9, 1;
	setp.ne.s32 	%p3, %r9, 64;
	@%p3 bra 	$L__BB0_1;
	cvta.to.global.u64 	%rd8, %rd5;
	mul.wide.u32 	%rd9, %r1, 8;
	add.s64 	%rd10, %rd8, %rd9;
	st.global.f64 	[%rd10], %fd9;
	ret;

}
	// .globl	_Z10gpukernel2PdS_
.visible .entry _Z10gpukernel2PdS_(
	.param .u64 .ptr .align 1 _Z10gpukernel2PdS__param_0,
	.param .u64 .ptr .align 1 _Z10gpukernel2PdS__param_1
)
{
	.reg .pred 	%p<3>;
	.reg .b32 	%r<10>;
	.reg .b64 	%rd<14>;
	.reg .b64 	%fd<8>;

	ld.param.u64 	%rd6, [_Z10gpukernel2PdS__param_0];
	ld.param.u64 	%rd5, [_Z10gpukernel2PdS__param_1];
	cvta.to.global.u64 	%rd7, %rd6;
	mov.u32 	%r1, %tid.x;
	shr.u32 	%r8, %r1, 4;
	and.b32  	%r3, %r1, 15;
	mul.wide.u32 	%rd8, %r3, 8;
	add.s64 	%rd1, %rd7, %rd8;
	mov.f64 	%fd7, 0d0000000000000000;
$L__BB1_1:
	mul.wide.u32 	%rd9, %r8, 512;
	add.s64 	%rd13, %rd1, %rd9;
	mov.u32 	%r9, %r3;
$L__BB1_2:
	ld.global.f64 	%fd5, [%rd13];
	add.f64 	%fd7, %fd7, %fd5;
	add.s32 	%r6, %r9, 16;
	add.s64 	%rd13, %rd13, 128;
	setp.lt.u32 	%p1, %r9, 48;
	mov.u32 	%r9, %r6;
	@%p1 bra 	$L__BB1_2;
	add.s32 	%r7, %r8, 2;
	setp.lt.u32 	%p2, %r8, 62;
	mov.u32 	%r8, %r7;
	@%p2 bra 	$L__BB1_1;
	cvta.to.global.u64 	%rd10, %rd5;
	mul.wide.u32 	%rd11, %r1, 8;
	add.s64 	%rd12, %rd10, %rd11;
	st.global.f64 	[%rd12], %fd7;
	ret;

}
	// .globl	_Z10gpukernel4PdS_
.visible .entry _Z10gpukernel4PdS_(
	.param .u64 .ptr .align 1 _Z10gpukernel4PdS__param_0,
	.param .u64 .ptr .align 1 _Z10gpukernel4PdS__param_1
)
{
	.reg .pred 	%p<3>;
	.reg .b32 	%r<9>;
	.reg .b64 	%rd<13>;
	.reg .b64 	%fd<23>;

	ld.param.u64 	%rd4, [_Z10gpukernel4PdS__param_0];
	ld.param.u64 	%rd5, [_Z10gpukernel4PdS__param_1];
	mov.u32 	%r1, %tid.x;
	setp.gt.u32 	%p1, %r1, 511;
	mov.f64 	%fd22, 0d0000000000000000;
	@%p1 bra 	$L__BB2_3;
	shr.u32 	%r8, %r1, 3;
	and.b32  	%r5, %r1, 7;
	shl.b32 	%r6, %r8, 6;
	or.b32  	%r7, %r6, %r5;
	mul.wide.u32 	%rd6, %r7, 8;
	cvta.to.global.u64 	%rd7, %rd4;
	add.s64 	%rd8, %rd6, %rd7;
	add.s64 	%rd12, %rd8, 256;
	mov.f64 	%fd22, 0d0000000000000000;
$L__BB2_2:
	ld.global.f64 	%fd6, [%rd12+-256];
	add.f64 	%fd7, %fd22, %fd6;
	ld.global.f64 	%fd8, [%rd12+-192];
	add.f64 	%fd9, %fd7, %fd8;
	ld.global.f64 	%fd10, [%rd12+-128];
	add.f64 	%fd11, %fd9, %fd10;
	ld.global.f64 	%fd12, [%rd12+-64];
	add.f64 	%fd13, %fd11, %fd12;
	ld.global.f64 	%fd14, [%rd12];
	add.f64 	%fd15, %fd13, %fd14;
	ld.global.f64 	%fd16, [%rd12+64];
	add.f64 	%fd17, %fd15, %fd16;
	ld.global.f64 	%fd18, [%rd12+128];
	add.f64 	%fd19, %fd17, %fd18;
	ld.global.f64 	%fd20, [%rd12+192];
	add.f64 	%fd22, %fd19, %fd20;
	add.s32 	%r4, %r8, 4;
	add.s64 	%rd12, %rd12, 2048;
	setp.lt.u32 	%p2, %r8, 60;
	mov.u32 	%r8, %r4;
	@%p2 bra 	$L__BB2_2;
$L__BB2_3:
	cvta.to.global.u64 	%rd9, %rd5;
	mul.wide.u32 	%rd10, %r1, 8;
	add.s64 	%rd11, %rd9, %rd10;
	st.global.f64 	[%rd11], %fd22;
	ret;

}
	// .globl	_Z10gpukernel8PdS_
.visible .entry _Z10gpukernel8PdS_(
	.param .u64 .ptr .align 1 _Z10gpukernel8PdS__param_0,
	.param .u64 .ptr .align 1 _Z10gpukernel8PdS__param_1
)
{
	.reg .pred 	%p<3>;
	.reg .b32 	%r<9>;
	.reg .b64 	%rd<13>;
	.reg .b64 	%fd<39>;

	ld.param.u64 	%rd4, [_Z10gpukernel8PdS__param_0];
	ld.param.u64 	%rd5, [_Z10gpukernel8PdS__param_1];
	mov.u32 	%r1, %tid.x;
	setp.gt.u32 	%p1, %r1, 255;
	mov.f64 	%fd38, 0d0000000000000000;
	@%p1 bra 	$L__BB3_3;
	shr.u32 	%r8, %r1, 2;
	and.b32  	%r5, %r1, 3;
	shl.b32 	%r6, %r8, 6;
	or.b32  	%r7, %r6, %r5;
	mul.wide.u32 	%rd6, %r7, 8;
	cvta.to.global.u64 	%rd7, %rd4;
	add.s64 	%rd8, %rd6, %rd7;
	add.s64 	%rd12, %rd8, 256;
	mov.f64 	%fd38, 0d0000000000000000;
$L__BB3_2:
	ld.global.f64 	%fd6, [%rd12+-256];
	add.f64 	%fd7, %fd38, %fd6;
	ld.global.f64 	%fd8, [%rd12+-224];
	add.f64 	%fd9, %fd7, %fd8;
	ld.global.f64 	%fd10, [%rd12+-192];
	add.f64 	%fd11, %fd9, %fd10;
	ld.global.f64 	%fd12, [%rd12+-160];
	add.f64 	%fd13, %fd11, %fd12;
	ld.global.f64 	%fd14, [%rd12+-128];
	add.f64 	%fd15, %fd13, %fd14;
	ld.global.f64 	%fd16, [%rd12+-96];
	add.f64 	%fd17, %fd15, %fd16;
	ld.global.f64 	%fd18, [%rd12+-64];
	add.f64 	%fd19, %fd17, %fd18;
	ld.global.f64 	%fd20, [%rd12+-32];
	add.f64 	%fd21, %fd19, %fd20;
	ld.global.f64 	%fd22, [%rd12];
	add.f64 	%fd23, %fd21, %fd22;
	ld.global.f64 	%fd24, [%rd12+32];
	add.f64 	%fd25, %fd23, %fd24;
	ld.global.f64 	%fd26, [%rd12+64];
	add.f64 	%fd27, %fd25, %fd26;
	ld.global.f64 	%fd28, [%rd12+96];
	add.f64 	%fd29, %fd27, %fd28;
	ld.global.f64 	%fd30, [%rd12+128];
	add.f64 	%fd31, %fd29, %fd30;
	ld.global.f64 	%fd32, [%rd12+160];
	add.f64 	%fd33, %fd31, %fd32;
	ld.global.f64 	%fd34, [%rd12+192];
	add.f64 	%fd35, %fd33, %fd34;
	ld.global.f64 	%fd36, [%rd12+224];
	add.f64 	%fd38, %fd35, %fd36;
	add.s32 	%r4, %r8, 8;
	add.s64 	%rd12, %rd12, 4096;
	setp.lt.u32 	%p2, %r8, 56;
	mov.u32 	%r8, %r4;
	@%p2 bra 	$L__BB3_2;
$L__BB3_3:
	cvta.to.global.u64 	%rd9, %rd5;
	mul.wide.u32 	%rd10, %r1, 8;
	add.s64 	%rd11, %rd9, %rd10;
	st.global.f64 	[%rd11], %fd38;
	ret;

}
	// .globl	_Z11gpukernel16PdS_
.visible .entry _Z11gpukernel16PdS_(
	.param .u64 .ptr .align 1 _Z11gpukernel16PdS__param_0,
	.param .u64 .ptr .align 1 _Z11gpukernel16PdS__param_1
)
{
	.reg .pred 	%p<4>;
	.reg .b32 	%r<11>;
	.reg .b64 	%rd<15>;
	.reg .b64 	%fd<41>;

	ld.param.u64 	%rd5, [_Z11gpukernel16PdS__param_0];
	ld.param.u64 	%rd6, [_Z11gpukernel16PdS__param_1];
	mov.u32 	%r1, %tid.x;
	setp.gt.u32 	%p1, %r1, 127;
	mov.f64 	%fd39, 0d0000000000000000;
	@%p1 bra 	$L__BB4_5;
	shr.u32 	%r9, %r1, 1;
	and.b32  	%r7, %r1, 1;
	mul.wide.u32 	%rd7, %r7, 8;
	cvta.to.global.u64 	%rd8, %rd5;
	add.s64 	%rd9, %rd7, %rd8;
	add.s64 	%rd1, %rd9, 128;
	mov.f64 	%fd39, 0d0000000000000000;
$L__BB4_2:
	mul.wide.u32 	%rd10, %r9, 512;
	add.s64 	%rd14, %rd1, %rd10;
	mov.b32 	%r10, 0;
$L__BB4_3:
	.pragma "nounroll";
	ld.global.f64 	%fd7, [%rd14+-128];
	add.f64 	%fd8, %fd39, %fd7;
	ld.global.f64 	%fd9, [%rd14+-112];
	add.f64 	%fd10, %fd8, %fd9;
	ld.global.f64 	%fd11, [%rd14+-96];
	add.f64 	%fd12, %fd10, %fd11;
	ld.global.f64 	%fd13, [%rd14+-80];
	add.f64 	%fd14, %fd12, %fd13;
	ld.global.f64 	%fd15, [%rd14+-64];
	add.f64 	%fd16, %fd14, %fd15;
	ld.global.f64 	%fd17, [%rd14+-48];
	add.f64 	%fd18, %fd16, %fd17;
	ld.global.f64 	%fd19, [%rd14+-32];
	add.f64 	%fd20, %fd18, %fd19;
	ld.global.f64 	%fd21, [%rd14+-16];
	add.f64 	%fd22, %fd20, %fd21;
	ld.global.f64 	%fd23, [%rd14];
	add.f64 	%fd24, %fd22, %fd23;
	ld.global.f64 	%fd25, [%rd14+16];
	add.f64 	%fd26, %fd24, %fd25;
	ld.global.f64 	%fd27, [%rd14+32];
	add.f64 	%fd28, %fd26, %fd27;
	ld.global.f64 	%fd29, [%rd14+48];
	add.f64 	%fd30, %fd28, %fd29;
	ld.global.f64 	%fd31, [%rd14+64];
	add.f64 	%fd32, %fd30, %fd31;
	ld.global.f64 	%fd33, [%rd14+80];
	add.f64 	%fd34, %fd32, %fd33;
	ld.global.f64 	%fd35, [%rd14+96];
	add.f64 	%fd36, %fd34, %fd35;
	ld.global.f64 	%fd37, [%rd14+112];
	add.f64 	%fd39, %fd36, %fd37;
	add.s32 	%r10, %r10, 16;
	add.s64 	%rd14, %rd14, 256;
	setp.ne.s32 	%p2, %r10, 32;
	@%p2 bra 	$L__BB4_3;
	add.s32 	%r6, %r9, 16;
	setp.lt.u32 	%p3, %r9, 48;
	mov.u32 	%r9, %r6;
	@%p3 bra 	$L__BB4_2;
$L__BB4_5:
	cvta.to.global.u64 	%rd11, %rd6;
	mul.wide.u32 	%rd12, %r1, 8;
	add.s64 	%rd13, %rd11, %rd12;
	st.global.f64 	[%rd13], %fd39;
	ret;

}
	// .globl	_Z11gpukernel32PdS_
.visible .entry _Z11gpukernel32PdS_(
	.param .u64 .ptr .align 1 _Z11gpukernel32PdS__param_0,
	.param .u64 .ptr .align 1 _Z11gpukernel32PdS__param_1
)
{
	.reg .pred 	%p<3>;
	.reg .b32 	%r<5>;
	.reg .b64 	%rd<13>;
	.reg .b64 	%fd<135>;

	ld.param.u64 	%rd4, [_Z11gpukernel32PdS__param_0];
	ld.param.u64 	%rd5, [_Z11gpukernel32PdS__param_1];
	mov.u32 	%r1, %tid.x;
	setp.gt.u32 	%p1, %r1, 63;
	mov.f64 	%fd134, 0d0000000000000000;
	@%p1 bra 	$L__BB5_3;
	mul.wide.u32 	%rd6, %r1, 512;
	cvta.to.global.u64 	%rd7, %rd4;
	add.s64 	%rd8, %rd6, %rd7;
	add.s64 	%rd12, %rd8, 256;
	mov.f64 	%fd134, 0d0000000000000000;
	mov.u32 	%r4, %r1;
$L__BB5_2:
	ld.global.f64 	%fd6, [%rd12+-256];
	add.f64 	%fd7, %fd134, %fd6;
	ld.global.f64 	%fd8, [%rd12+-248];
	add.f64 	%fd9, %fd7, %fd8;
	ld.global.f64 	%fd10, [%rd12+-240];
	add.f64 	%fd11, %fd9, %fd10;
	ld.global.f64 	%fd12, [%rd12+-232];
	add.f64 	%fd13, %fd11, %fd12;
	ld.global.f64 	%fd14, [%rd12+-224];
	add.f64 	%fd15, %fd13, %fd14;
	ld.global.f64 	%fd16, [%rd12+-216];
	add.f64 	%fd17, %fd15, %fd16;
	ld.global.f64 	%fd18, [%rd12+-208];
	add.f64 	%fd19, %fd17, %fd18;
	ld.global.f64 	%fd20, [%rd12+-200];
	add.f64 	%fd21, %fd19, %fd20;
	ld.global.f64 	%fd22, [%rd12+-192];
	add.f64 	%fd23, %fd21, %fd22;
	ld.global.f64 	%fd24, [%rd12+-184];
	add.f64 	%fd25, %fd23, %fd24;
	ld.global.f64 	%fd26, [%rd12+-176];
	add.f64 	%fd27, %fd25, %fd26;
	ld.global.f64 	%fd28, [%rd12+-168];
	add.f64 	%fd29, %fd27, %fd28;
	ld.global.f64 	%fd30, [%rd12+-160];
	add.f64 	%fd31, %fd29, %fd30;
	ld.global.f64 	%fd32, [%rd12+-152];
	add.f64 	%fd33, %fd31, %fd32;
	ld.global.f64 	%fd34, [%rd12+-144];
	add.f64 	%fd35, %fd33, %fd34;
	ld.global.f64 	%fd36, [%rd12+-136];
	add.f64 	%fd37, %fd35, %fd36;
	ld.global.f64 	%fd38, [%rd12+-128];
	add.f64 	%fd39, %fd37, %fd38;
	ld.global.f64 	%fd40, [%rd12+-120];
	add.f64 	%fd41, %fd39, %fd40;
	ld.global.f64 	%fd42, [%rd12+-112];
	add.f64 	%fd43, %fd41, %fd42;
	ld.global.f64 	%fd44, [%rd12+-104];
	add.f64 	%fd45, %fd43, %fd44;
	ld.global.f64 	%fd46, [%rd12+-96];
	add.f64 	%fd47, %fd45, %fd46;
	ld.global.f64 	%fd48, [%rd12+-88];
	add.f64 	%fd49, %fd47, %fd48;
	ld.global.f64 	%fd50, [%rd12+-80];
	add.f64 	%fd51, %fd49, %fd50;
	ld.global.f64 	%fd52, [%rd12+-72];
	add.f64 	%fd53, %fd51, %fd52;
	ld.global.f64 	%fd54, [%rd12+-64];
	add.f64 	%fd55, %fd53, %fd54;
	ld.global.f64 	%fd56, [%rd12+-56];
	add.f64 	%fd57, %fd55, %fd56;
	ld.global.f64 	%fd58, [%rd12+-48];
	add.f64 	%fd59, %fd57, %fd58;
	ld.global.f64 	%fd60, [%rd12+-40];
	add.f64 	%fd61, %fd59, %fd60;
	ld.global.f64 	%fd62, [%rd12+-32];
	add.f64 	%fd63, %fd61, %fd62;
	ld.global.f64 	%fd64, [%rd12+-24];
	add.f64 	%fd65, %fd63, %fd64;
	ld.global.f64 	%fd66, [%rd12+-16];
	add.f64 	%fd67, %fd65, %fd66;
	ld.global.f64 	%fd68, [%rd12+-8];
	add.f64 	%fd69, %fd67, %fd68;
	ld.global.f64 	%fd70, [%rd12];
	add.f64 	%fd71, %fd69, %fd70;
	ld.global.f64 	%fd72, [%rd12+8];
	add.f64 	%fd73, %fd71, %fd72;
	ld.global.f64 	%fd74, [%rd12+16];
	add.f64 	%fd75, %fd73, %fd74;
	ld.global.f64 	%fd76, [%rd12+24];
	add.f64 	%fd77, %fd75, %fd76;
	ld.global.f64 	%fd78, [%rd12+32];
	add.f64 	%fd79, %fd77, %fd78;
	ld.global.f64 	%fd80, [%rd12+40];
	add.f64 	%fd81, %fd79, %fd80;
	ld.global.f64 	%fd82, [%rd12+48];
	add.f64 	%fd83, %fd81, %fd82;
	ld.global.f64 	%fd84, [%rd12+56];
	add.f64 	%fd85, %fd83, %fd84;
	ld.global.f64 	%fd86, [%rd12+64];
	add.f64 	%fd87, %fd85, %fd86;
	ld.global.f64 	%fd88, [%rd12+72];
	add.f64 	%fd89, %fd87, %fd88;
	ld.global.f64 	%fd90, [%rd12+80];
	add.f64 	%fd91, %fd89, %fd90;
	ld.global.f64 	%fd92, [%rd12+88];
	add.f64 	%fd93, %fd91, %fd92;
	ld.global.f64 	%fd94, [%rd12+96];
	add.f64 	%fd95, %fd93, %fd94;
	ld.global.f64 	%fd96, [%rd12+104];
	add.f64 	%fd97, %fd95, %fd96;
	ld.global.f64 	%fd98, [%rd12+112];
	add.f64 	%fd99, %fd97, %fd98;
	ld.global.f64 	%fd100, [%rd12+120];
	add.f64 	%fd101, %fd99, %fd100;
	ld.global.f64 	%fd102, [%rd12+128];
	add.f64 	%fd103, %fd101, %fd102;
	ld.global.f64 	%fd104, [%rd12+136];
	add.f64 	%fd105, %fd103, %fd104;
	ld.global.f64 	%fd106, [%rd12+144];
	add.f64 	%fd107, %fd105, %fd106;
	ld.global.f64 	%fd108, [%rd12+152];
	add.f64 	%fd109, %fd107, %fd108;
	ld.global.f64 	%fd110, [%rd12+160];
	add.f64 	%fd111, %fd109, %fd110;
	ld.global.f64 	%fd112, [%rd12+168];
	add.f64 	%fd113, %fd111, %fd112;
	ld.global.f64 	%fd114, [%rd12+176];
	add.f64 	%fd115, %fd113, %fd114;
	ld.global.f64 	%fd116, [%rd12+184];
	add.f64 	%fd117, %fd115, %fd116;
	ld.global.f64 	%fd118, [%rd12+192];
	add.f64 	%fd119, %fd117, %fd118;
	ld.global.f64 	%fd120, [%rd12+200];
	add.f64 	%fd121, %fd119, %fd120;
	ld.global.f64 	%fd122, [%rd12+208];
	add.f64 	%fd123, %fd121, %fd122;
	ld.global.f64 	%fd124, [%rd12+216];
	add.f64 	%fd125, %fd123, %fd124;
	ld.global.f64 	%fd126, [%rd12+224];
	add.f64 	%fd127, %fd125, %fd126;
	ld.global.f64 	%fd128, [%rd12+232];
	add.f64 	%fd129, %fd127, %fd128;
	ld.global.f64 	%fd130, [%rd12+240];
	add.f64 	%fd131, %fd129, %fd130;
	ld.global.f64 	%fd132, [%rd12+248];
	add.f64 	%fd134, %fd131, %fd132;
	add.s32 	%r3, %r4, 32;
	add.s64 	%rd12, %rd12, 16384;
	setp.lt.u32 	%p2, %r4, 32;
	mov.u32 	%r4, %r3;
	@%p2 bra 	$L__BB5_2;
$L__BB5_3:
	cvta.to.global.u64 	%rd9, %rd5;
	mul.wide.u32 	%rd10, %r1, 8;
	add.s64 	%rd11, %rd9, %rd10;
	st.global.f64 	[%rd11], %fd134;
	ret;

}
	// .globl	_Z10gpukernelXILi1EEvPdS0_
.visible .entry _Z10gpukernelXILi1EEvPdS0_(
	.param .u64 .ptr .align 1 _Z10gpukernelXILi1EEvPdS0__param_0,
	.param .u64 .ptr .align 1 _Z10gpukernelXILi1EEvPdS0__param_1
)
{
	.reg .pred 	%p<3>;
	.reg .b32 	%r<5>;
	.reg .b64 	%rd<13>;
	.reg .b64 	%fd<135>;

	ld.param.u64 	%rd4, [_Z10gpukernelXILi1EEvPdS0__param_0];
	ld.param.u64 	%rd5, [_Z10gpukernelXILi1EEvPdS0__param_1];
	mov.u32 	%r1, %tid.x;
	setp.gt.u32 	%p1, %r1, 63;
	mov.f64 	%fd134, 0d0000000000000000;
	@%p1 bra 	$L__BB6_3;
	mul.wide.u32 	%rd6, %r1, 512;
	cvta.to.global.u64 	%rd7, %rd4;
	add.s64 	%rd8, %rd6, %rd7;
	add.s64 	%rd12, %rd8, 256;
	mov.f64 	%fd134, 0d0000000000000000;
	mov.u32 	%r4, %r1;
$L__BB6_2:
	ld.global.f64 	%fd6, [%rd12+-256];
	add.f64 	%fd7, %fd134, %fd6;
	ld.global.f64 	%fd8, [%rd12+-248];
	add.f64 	%fd9, %fd7, %fd8;
	ld.global.f64 	%fd10, [%rd12+-240];
	add.f64 	%fd11, %fd9, %fd10;
	ld.global.f64 	%fd12, [%rd12+-232];
	add.f64 	%fd13, %fd11, %fd12;
	ld.global.f64 	%fd14, [%rd12+-224];
	add.f64 	%fd15, %fd13, %fd14;
	ld.global.f64 	%fd16, [%rd12+-216];
	add.f64 	%fd17, %fd15, %fd16;
	ld.global.f64 	%fd18, [%rd12+-208];
	add.f64 	%fd19, %fd17, %fd18;
	ld.global.f64 	%fd20, [%rd12+-200];
	add.f64 	%fd21, %fd19, %fd20;
	ld.global.f64 	%fd22, [%rd12+-192];
	add.f64 	%fd23, %fd21, %fd22;
	ld.global.f64 	%fd24, [%rd12+-184];
	add.f64 	%fd25, %fd23, %fd24;
	ld.global.f64 	%fd26, [%rd12+-176];
	add.f64 	%fd27, %fd25, %fd26;
	ld.global.f64 	%fd28, [%rd12+-168];
	add.f64 	%fd29, %fd27, %fd28;
	ld.global.f64 	%fd30, [%rd12+-160];
	add.f64 	%fd31, %fd29, %fd30;
	ld.global.f64 	%fd32, [%rd12+-152];
	add.f64 	%fd33, %fd31, %fd32;
	ld.global.f64 	%fd34, [%rd12+-144];
	add.f64 	%fd35, %fd33, %fd34;
	ld.global.f64 	%fd36, [%rd12+-136];
	add.f64 	%fd37, %fd35, %fd36;
	ld.global.f64 	%fd38, [%rd12+-128];
	add.f64 	%fd39, %fd37, %fd38;
	ld.global.f64 	%fd40, [%rd12+-120];
	add.f64 	%fd41, %fd39, %fd40;
	ld.global.f64 	%fd42, [%rd12+-112];
	add.f64 	%fd43, %fd41, %fd42;
	ld.global.f64 	%fd44, [%rd12+-104];
	add.f64 	%fd45, %fd43, %fd44;
	ld.global.f64 	%fd46, [%rd12+-96];
	add.f64 	%fd47, %fd45, %fd46;
	ld.global.f64 	%fd48, [%rd12+-88];
	add.f64 	%fd49, %fd47, %fd48;
	ld.global.f64 	%fd50, [%rd12+-80];
	add.f64 	%fd51, %fd49, %fd50;
	ld.global.f64 	%fd52, [%rd12+-72];
	add.f64 	%fd53, %fd51, %fd52;
	ld.global.f64 	%fd54, [%rd12+-64];
	add.f64 	%fd55, %fd53, %fd54;
	ld.global.f64 	%fd56, [%rd12+-56];
	add.f64 	%fd57, %fd55, %fd56;
	ld.global.f64 	%fd58, [%rd12+-48];
	add.f64 	%fd59, %fd57, %fd58;
	ld.global.f64 	%fd60, [%rd12+-40];
	add.f64 	%fd61, %fd59, %fd60;
	ld.global.f64 	%fd62, [%rd12+-32];
	add.f64 	%fd63, %fd61, %fd62;
	ld.global.f64 	%fd64, [%rd12+-24];
	add.f64 	%fd65, %fd63, %fd64;
	ld.global.f64 	%fd66, [%rd12+-16];
	add.f64 	%fd67, %fd65, %fd66;
	ld.global.f64 	%fd68, [%rd12+-8];
	add.f64 	%fd69, %fd67, %fd68;
	ld.global.f64 	%fd70, [%rd12];
	add.f64 	%fd71, %fd69, %fd70;
	ld.global.f64 	%fd72, [%rd12+8];
	add.f64 	%fd73, %fd71, %fd72;
	ld.global.f64 	%fd74, [%rd12+16];
	add.f64 	%fd75, %fd73, %fd74;
	ld.global.f64 	%fd76, [%rd12+24];
	add.f64 	%fd77, %fd75, %fd76;
	ld.global.f64 	%fd78, [%rd12+32];
	add.f64 	%fd79, %fd77, %fd78;
	ld.global.f64 	%fd80, [%rd12+40];
	add.f64 	%fd81, %fd79, %fd80;
	ld.global.f64 	%fd82, [%rd12+48];
	add.f64 	%fd83, %fd81, %fd82;
	ld.global.f64 	%fd84, [%rd12+56];
	add.f64 	%fd85, %fd83, %fd84;
	ld.global.f64 	%fd86, [%rd12+64];
	add.f64 	%fd87, %fd85, %fd86;
	ld.global.f64 	%fd88, [%rd12+72];
	add.f64 	%fd89, %fd87, %fd88;
	ld.global.f64 	%fd90, [%rd12+80];
	add.f64 	%fd91, %fd89, %fd90;
	ld.global.f64 	%fd92, [%rd12+88];
	add.f64 	%fd93, %fd91, %fd92;
	ld.global.f64 	%fd94, [%rd12+96];
	add.f64 	%fd95, %fd93, %fd94;
	ld.global.f64 	%fd96, [%rd12+104];
	add.f64 	%fd97, %fd95, %fd96;
	ld.global.f64 	%fd98, [%rd12+112];
	add.f64 	%fd99, %fd97, %fd98;
	ld.global.f64 	%fd100, [%rd12+120];
	add.f64 	%fd101, %fd99, %fd100;
	ld.global.f64 	%fd102, [%rd12+128];
	add.f64 	%fd103, %fd101, %fd102;
	ld.global.f64 	%fd104, [%rd12+136];
	add.f64 	%fd105, %fd103, %fd104;
	ld.global.f64 	%fd106, [%rd12+144];
	add.f64 	%fd107, %fd105, %fd106;
	ld.global.f64 	%fd108, [%rd12+152];
	add.f64 	%fd109, %fd107, %fd108;
	ld.global.f64 	%fd110, [%rd12+160];
	add.f64 	%fd111, %fd109, %fd110;
	ld.global.f64 	%fd112, [%rd12+168];
	add.f64 	%fd113, %fd111, %fd112;
	ld.global.f64 	%fd114, [%rd12+176];
	add.f64 	%fd115, %fd113, %fd114;
	ld.global.f64 	%fd116, [%rd12+184];
	add.f64 	%fd117, %fd115, %fd116;
	ld.global.f64 	%fd118, [%rd12+192];
	add.f64 	%fd119, %fd117, %fd118;
	ld.global.f64 	%fd120, [%rd12+200];
	add.f64 	%fd121, %fd119, %fd120;
	ld.global.f64 	%fd122, [%rd12+208];
	add.f64 	%fd123, %fd121, %fd122;
	ld.global.f64 	%fd124, [%rd12+216];
	add.f64 	%fd125, %fd123, %fd124;
	ld.global.f64 	%fd126, [%rd12+224];
	add.f64 	%fd127, %fd125, %fd126;
	ld.global.f64 	%fd128, [%rd12+232];
	add.f64 	%fd129, %fd127, %fd128;
	ld.global.f64 	%fd130, [%rd12+240];
	add.f64 	%fd131, %fd129, %fd130;
	ld.global.f64 	%fd132, [%rd12+248];
	add.f64 	%fd134, %fd131, %fd132;
	add.s32 	%r3, %r4, 32;
	add.s64 	%rd12, %rd12, 16384;
	setp.lt.u32 	%p2, %r4, 32;
	mov.u32 	%r4, %r3;
	@%p2 bra 	$L__BB6_2;
$L__BB6_3:
	cvta.to.global.u64 	%rd9, %rd5;
	mul.wide.u32 	%rd10, %r1, 8;
	add.s64 	%rd11, %rd9, %rd10;
	st.global.f64 	[%rd11], %fd134;
	ret;

}
	// .globl	_Z10gpukernelXILi2EEvPdS0_
.visible .entry _Z10gpukernelXILi2EEvPdS0_(
	.param .u64 .ptr .align 1 _Z10gpukernelXILi2EEvPdS0__param_0,
	.param .u64 .ptr .align 1 _Z10gpukernelXILi2EEvPdS0__param_1
)
{
	.reg .pred 	%p<4>;
	.reg .b32 	%r<11>;
	.reg .b64 	%rd<15>;
	.reg .b64 	%fd<41>;

	ld.param.u64 	%rd5, [_Z10gpukernelXILi2EEvPdS0__param_0];
	ld.param.u64 	%rd6, [_Z10gpukernelXILi2EEvPdS0__param_1];
	mov.u32 	%r1, %tid.x;
	setp.gt.u32 	%p1, %r1, 127;
	mov.f64 	%fd39, 0d0000000000000000;
	@%p1 bra 	$L__BB7_5;
	shr.u32 	%r9, %r1, 1;
	and.b32  	%r7, %r1, 1;
	mul.wide.u32 	%rd7, %r7, 8;
	cvta.to.global.u64 	%rd8, %rd5;
	add.s64 	%rd9, %rd7, %rd8;
	add.s64 	%rd1, %rd9, 128;
	mov.f64 	%fd39, 0d0000000000000000;
$L__BB7_2:
	mul.wide.u32 	%rd10, %r9, 512;
	add.s64 	%rd14, %rd1, %rd10;
	mov.b32 	%r10, 0;
$L__BB7_3:
	.pragma "nounroll";
	ld.global.f64 	%fd7, [%rd14+-128];
	add.f64 	%fd8, %fd39, %fd7;
	ld.global.f64 	%fd9, [%rd14+-112];
	add.f64 	%fd10, %fd8, %fd9;
	ld.global.f64 	%fd11, [%rd14+-96];
	add.f64 	%fd12, %fd10, %fd11;
	ld.global.f64 	%fd13, [%rd14+-80];
	add.f64 	%fd14, %fd12, %fd13;
	ld.global.f64 	%fd15, [%rd14+-64];
	add.f64 	%fd16, %fd14, %fd15;
	ld.global.f64 	%fd17, [%rd14+-48];
	add.f64 	%fd18, %fd16, %fd17;
	ld.global.f64 	%fd19, [%rd14+-32];
	add.f64 	%fd20, %fd18, %fd19;
	ld.global.f64 	%fd21, [%rd14+-16];
	add.f64 	%fd22, %fd20, %fd21;
	ld.global.f64 	%fd23, [%rd14];
	add.f64 	%fd24, %fd22, %fd23;
	ld.global.f64 	%fd25, [%rd14+16];
	add.f64 	%fd26, %fd24, %fd25;
	ld.global.f64 	%fd27, [%rd14+32];
	add.f64 	%fd28, %fd26, %fd27;
	ld.global.f64 	%fd29, [%rd14+48];
	add.f64 	%fd30, %fd28, %fd29;
	ld.global.f64 	%fd31, [%rd14+64];
	add.f64 	%fd32, %fd30, %fd31;
	ld.global.f64 	%fd33, [%rd14+80];
	add.f64 	%fd34, %fd32, %fd33;
	ld.global.f64 	%fd35, [%rd14+96];
	add.f64 	%fd36, %fd34, %fd35;
	ld.global.f64 	%fd37, [%rd14+112];
	add.f64 	%fd39, %fd36, %fd37;
	add.s32 	%r10, %r10, 16;
	add.s64 	%rd14, %rd14, 256;
	setp.ne.s32 	%p2, %r10, 32;
	@%p2 bra 	$L__BB7_3;
	add.s32 	%r6, %r9, 16;
	setp.lt.u32 	%p3, %r9, 48;
	mov.u32 	%r9, %r6;
	@%p3 bra 	$L__BB7_2;
$L__BB7_5:
	cvta.to.global.u64 	%rd11, %rd6;
	mul.wide.u32 	%rd12, %r1, 8;
	add.s64 	%rd13, %rd11, %rd12;
	st.global.f64 	[%rd13], %fd39;
	ret;

}
	// .globl	_Z10gpukernelXILi4EEvPdS0_
.visible .entry _Z10gpukernelXILi4EEvPdS0_(
	.param .u64 .ptr .align 1 _Z10gpukernelXILi4EEvPdS0__param_0,
	.param .u64 .ptr .align 1 _Z10gpukernelXILi4EEvPdS0__param_1
)
{
	.reg .pred 	%p<3>;
	.reg .b32 	%r<9>;
	.reg .b64 	%rd<13>;
	.reg .b64 	%fd<39>;

	ld.param.u64 	%rd4, [_Z10gpukernelXILi4EEvPdS0__param_0];
	ld.param.u64 	%rd5, [_Z10gpukernelXILi4EEvPdS0__param_1];
	mov.u32 	%r1, %tid.x;
	setp.gt.u32 	%p1, %r1, 255;
	mov.f64 	%fd38, 0d0000000000000000;
	@%p1 bra 	$L__BB8_3;
	shr.u32 	%r8, %r1, 2;
	and.b32  	%r5, %r1, 3;
	shl.b32 	%r6, %r8, 6;
	or.b32  	%r7, %r6, %r5;
	mul.wide.u32 	%rd6, %r7, 8;
	cvta.to.global.u64 	%rd7, %rd4;
	add.s64 	%rd8, %rd6, %rd7;
	add.s64 	%rd12, %rd8, 256;
	mov.f64 	%fd38, 0d0000000000000000;
$L__BB8_2:
	ld.global.f64 	%fd6, [%rd12+-256];
	add.f64 	%fd7, %fd38, %fd6;
	ld.global.f64 	%fd8, [%rd12+-224];
	add.f64 	%fd9, %fd7, %fd8;
	ld.global.f64 	%fd10, [%rd12+-192];
	add.f64 	%fd11, %fd9, %fd10;
	ld.global.f64 	%fd12, [%rd12+-160];
	add.f64 	%fd13, %fd11, %fd12;
	ld.global.f64 	%fd14, [%rd12+-128];
	add.f64 	%fd15, %fd13, %fd14;
	ld.global.f64 	%fd16, [%rd12+-96];
	add.f64 	%fd17, %fd15, %fd16;
	ld.global.f64 	%fd18, [%rd12+-64];
	add.f64 	%fd19, %fd17, %fd18;
	ld.global.f64 	%fd20, [%rd12+-32];
	add.f64 	%fd21, %fd19, %fd20;
	ld.global.f64 	%fd22, [%rd12];
	add.f64 	%fd23, %fd21, %fd22;
	ld.global.f64 	%fd24, [%rd12+32];
	add.f64 	%fd25, %fd23, %fd24;
	ld.global.f64 	%fd26, [%rd12+64];
	add.f64 	%fd27, %fd25, %fd26;
	ld.global.f64 	%fd28, [%rd12+96];
	add.f64 	%fd29, %fd27, %fd28;
	ld.global.f64 	%fd30, [%rd12+128];
	add.f64 	%fd31, %fd29, %fd30;
	ld.global.f64 	%fd32, [%rd12+160];
	add.f64 	%fd33, %fd31, %fd32;
	ld.global.f64 	%fd34, [%rd12+192];
	add.f64 	%fd35, %fd33, %fd34;
	ld.global.f64 	%fd36, [%rd12+224];
	add.f64 	%fd38, %fd35, %fd36;
	add.s32 	%r4, %r8, 8;
	add.s64 	%rd12, %rd12, 4096;
	setp.lt.u32 	%p2, %r8, 56;
	mov.u32 	%r8, %r4;
	@%p2 bra 	$L__BB8_2;
$L__BB8_3:
	cvta.to.global.u64 	%rd9, %rd5;
	mul.wide.u32 	%rd10, %r1, 8;
	add.s64 	%rd11, %rd9, %rd10;
	st.global.f64 	[%rd11], %fd38;
	ret;

}
	// .globl	_Z10gpukernelXILi8EEvPdS0_
.visible .entry _Z10gpukernelXILi8EEvPdS0_(
	.param .u64 .ptr .align 1 _Z10gpukernelXILi8EEvPdS0__param_0,
	.param .u64 .ptr .align 1 _Z10gpukernelXILi8EEvPdS0__param_1
)
{
	.reg .pred 	%p<3>;
	.reg .b32 	%r<9>;
	.reg .b64 	%rd<13>;
	.reg .b64 	%fd<23>;

	ld.param.u64 	%rd4, [_Z10gpukernelXILi8EEvPdS0__param_0];
	ld.param.u64 	%rd5, [_Z10gpukernelXILi8EEvPdS0__param_1];
	mov.u32 	%r1, %tid.x;
	setp.gt.u32 	%p1, %r1, 511;
	mov.f64 	%fd22, 0d0000000000000000;
	@%p1 bra 	$L__BB9_3;
	shr.u32 	%r8, %r1, 3;
	and.b32  	%r5, %r1, 7;
	shl.b32 	%r6, %r8, 6;
	or.b32  	%r7, %r6, %r5;
	mul.wide.u32 	%rd6, %r7, 8;
	cvta.to.global.u64 	%rd7, %rd4;
	add.s64 	%rd8, %rd6, %rd7;
	add.s64 	%rd12, %rd8, 256;
	mov.f64 	%fd22, 0d0000000000000000;
$L__BB9_2:
	ld.global.f64 	%fd6, [%rd12+-256];
	add.f64 	%fd7, %fd22, %fd6;
	ld.global.f64 	%fd8, [%rd12+-192];
	add.f64 	%fd9, %fd7, %fd8;
	ld.global.f64 	%fd10, [%rd12+-128];
	add.f64 	%fd11, %fd9, %fd10;
	ld.global.f64 	%fd12, [%rd12+-64];
	add.f64 	%fd13, %fd11, %fd12;
	ld.global.f64 	%fd14, [%rd12];
	add.f64 	%fd15, %fd13, %fd14;
	ld.global.f64 	%fd16, [%rd12+64];
	add.f64 	%fd17, %fd15, %fd16;
	ld.global.f64 	%fd18, [%rd12+128];
	add.f64 	%fd19, %fd17, %fd18;
	ld.global.f64 	%fd20, [%rd12+192];
	add.f64 	%fd22, %fd19, %fd20;
	add.s32 	%r4, %r8, 4;
	add.s64 	%rd12, %rd12, 2048;
	setp.lt.u32 	%p2, %r8, 60;
	mov.u32 	%r8, %r4;
	@%p2 bra 	$L__BB9_2;
$L__BB9_3:
	cvta.to.global.u64 	%rd9, %rd5;
	mul.wide.u32 	%rd10, %r1, 8;
	add.s64 	%rd11, %rd9, %rd10;
	st.global.f64 	[%rd11], %fd22;
	ret;

}
	// .globl	_Z10gpukernelXILi16EEvPdS0_
.visible .entry _Z10gpukernelXILi16EEvPdS0_(
	.param .u64 .ptr .align 1 _Z10gpukernelXILi16EEvPdS0__param_0,
	.param .u64 .ptr .align 1 _Z10gpukernelXILi16EEvPdS0__param_1
)
{
	.reg .pred 	%p<3>;
	.reg .b32 	%r<10>;
	.reg .b64 	%rd<14>;
	.reg .b64 	%fd<8>;

	ld.param.u64 	%rd6, [_Z10gpukernelXILi16EEvPdS0__param_0];
	ld.param.u64 	%rd5, [_Z10gpukernelXILi16EEvPdS0__param_1];
	cvta.to.global.u64 	%rd7, %rd6;
	mov.u32 	%r1, %tid.x;
	shr.u32 	%r8, %r1, 4;
	and.b32  	%r3, %r1, 15;
	mul.wide.u32 	%rd8, %r3, 8;
	add.s64 	%rd1, %rd7, %rd8;
	mov.f64 	%fd7, 0d0000000000000000;
$L__BB10_1:
	mul.wide.u32 	%rd9, %r8, 512;
	add.s64 	%rd13, %rd1, %rd9;
	mov.u32 	%r9, %r3;
$L__BB10_2:
	ld.global.f64 	%fd5, [%rd13];
	add.f64 	%fd7, %fd7, %fd5;
	add.s32 	%r6, %r9, 16;
	add.s64 	%rd13, %rd13, 128;
	setp.lt.u32 	%p1, %r9, 48;
	mov.u32 	%r9, %r6;
	@%p1 bra 	$L__BB10_2;
	add.s32 	%r7, %r8, 2;
	setp.lt.u32 	%p2, %r8, 62;
	mov.u32 	%r8, %r7;
	@%p2 bra 	$L__BB10_1;
	cvta.to.global.u64 	%rd10, %rd5;
	mul.wide.u32 	%rd11, %r1, 8;
	add.s64 	%rd12, %rd10, %rd11;
	st.global.f64 	[%rd12], %fd7;
	ret;

}
	// .globl	_Z10gpukernelXILi32EEvPdS0_
.visible .entry _Z10gpukernelXILi32EEvPdS0_(
	.param .u64 .ptr .align 1 _Z10gpukernelXILi32EEvPdS0__param_0,
	.param .u64 .ptr .align 1 _Z10gpukernelXILi32EEvPdS0__param_1
)
{
	.reg .pred 	%p<3>;
	.reg .b32 	%r<10>;
	.reg .b64 	%rd<14>;
	.reg .b64 	%fd<8>;

	ld.param.u64 	%rd6, [_Z10gpukernelXILi32EEvPdS0__param_0];
	ld.param.u64 	%rd5, [_Z10gpukernelXILi32EEvPdS0__param_1];
	cvta.to.global.u64 	%rd7, %rd6;
	mov.u32 	%r1, %tid.x;
	shr.u32 	%r8, %r1, 5;
	and.b32  	%r3, %r1, 31;
	mul.wide.u32 	%rd8, %r3, 8;
	add.s64 	%rd1, %rd7, %rd8;
	mov.f64 	%fd7, 0d0000000000000000;
$L__BB11_1:
	mul.wide.u32 	%rd9, %r8, 512;
	add.s64 	%rd13, %rd1, %rd9;
	mov.u32 	%r9, %r3;
$L__BB11_2:
	ld.global.f64 	%fd5, [%rd13];
	add.f64 	%fd7, %fd7, %fd5;
	add.s32 	%r6, %r9, 32;
	add.s64 	%rd13, %rd13, 256;
	setp.lt.u32 	%p1, %r9, 32;
	mov.u32 	%r9, %r6;
	@%p1 bra 	$L__BB11_2;
	add.s32 	%r8, %r8, 1;
	setp.ne.s32 	%p2, %r8, 64;
	@%p2 bra 	$L__BB11_1;
	cvta.to.global.u64 	%rd10, %rd5;
	mul.wide.u32 	%rd11, %r1, 8;
	add.s64 	%rd12, %rd10, %rd11;
	st.global.f64 	[%rd12], %fd7;
	ret;

}


// ===== COMPILED SASS (sm_100) =====

	.target	sm_100

	.elftype	@"ET_EXEC"


//--------------------- .note.nv.tkinfo           --------------------------
	.section	.note.nv.tkinfo,"",@"SHT_NOTE"
	.sectionflags	@"SHF_NOTE_NV_TKINFO"
	.tkinfo
        /*0018*/ 	.word	0x00000002
        /*0030*/ 	.string	""
        /*0030*/ 	.string	"ptxas"
        /*0030*/ 	.string	"Cuda compilation tools, release 13.0, V13.0.88"
        /*0030*/ 	.string	"Build cuda_13.0.r13.0/compiler.36424714_0"
        /*0030*/ 	.string	"-arch sm_100 -m 64 "



//--------------------- .note.nv.cuinfo           --------------------------
	.section	.note.nv.cuinfo,"",@"SHT_NOTE"
	.sectionflags	@"SHF_NOTE_NV_CUINFO"
        /*0018*/ 	.short	0x0002
        /*001a*/ 	.short	0x0064
        /*001c*/ 	.short	0x0082
	.zero		2


//--------------------- .nv.info                  --------------------------
	.section	.nv.info,"",@"SHT_CUDA_INFO"
	.align	4


	//----- nvinfo : EIATTR_REGCOUNT
	.align		4
        /*0000*/ 	.byte	0x04, 0x2f
        /*0002*/ 	.short	(.L_1 - .L_0)
	.align		4
.L_0:
        /*0004*/ 	.word	index@(_Z10gpukernel1PdS_)
        /*0008*/ 	.word	0x0000000c


	//----- nvinfo : EIATTR_FRAME_SIZE
	.align		4
.L_1:
        /*000c*/ 	.byte	0x04, 0x11
        /*000e*/ 	.short	(.L_3 - .L_2)
	.align		4
.L_2:
        /*0010*/ 	.word	index@(_Z10gpukernel1PdS_)
        /*0014*/ 	.word	0x00000000


	//----- nvinfo : EIATTR_REGCOUNT
	.align		4
.L_3:
        /*0018*/ 	.byte	0x04, 0x2f
        /*001a*/ 	.short	(.L_5 - .L_4)
	.align		4
.L_4:
        /*001c*/ 	.word	index@(_Z10gpukernel2PdS_)
        /*0020*/ 	.word	0x00000012


	//----- nvinfo : EIATTR_FRAME_SIZE
	.align		4
.L_5:
        /*0024*/ 	.byte	0x04, 0x11
        /*0026*/ 	.short	(.L_7 - .L_6)
	.align		4
.L_6:
        /*0028*/ 	.word	index@(_Z10gpukernel2PdS_)
        /*002c*/ 	.word	0x00000000


	//----- nvinfo : EIATTR_REGCOUNT
	.align		4
.L_7:
        /*0030*/ 	.byte	0x04, 0x2f
        /*0032*/ 	.short	(.L_9 - .L_8)
	.align		4
.L_8:
        /*0034*/ 	.word	index@(_Z10gpukernel4PdS_)
        /*0038*/ 	.word	0x0000001a


	//----- nvinfo : EIATTR_FRAME_SIZE
	.align		4
.L_9:
        /*003c*/ 	.byte	0x04, 0x11
        /*003e*/ 	.short	(.L_11 - .L_10)
	.align		4
.L_10:
        /*0040*/ 	.word	index@(_Z10gpukernel4PdS_)
        /*0044*/ 	.word	0x00000000


	//----- nvinfo : EIATTR_REGCOUNT
	.align		4
.L_11:
        /*0048*/ 	.byte	0x04, 0x2f
        /*004a*/ 	.short	(.L_13 - .L_12)
	.align		4
.L_12:
        /*004c*/ 	.word	index@(_Z10gpukernel8PdS_)
        /*0050*/ 	.word	0x0000001c


	//----- nvinfo : EIATTR_FRAME_SIZE
	.align		4
.L_13:
        /*0054*/ 	.byte	0x04, 0x11
        /*0056*/ 	.short	(.L_15 - .L_14)
	.align		4
.L_14:
        /*0058*/ 	.word	index@(_Z10gpukernel8PdS_)
        /*005c*/ 	.word	0x00000000


	//----- nvinfo : EIATTR_REGCOUNT
	.align		4
.L_15:
        /*0060*/ 	.byte	0x04, 0x2f
        /*0062*/ 	.short	(.L_17 - .L_16)
	.align		4
.L_16:
        /*0064*/ 	.word	index@(_Z11gpukernel16PdS_)
        /*0068*/ 	.word	0x0000001c


	//----- nvinfo : EIATTR_FRAME_SIZE
	.align		4
.L_17:
        /*006c*/ 	.byte	0x04, 0x11
        /*006e*/ 	.short	(.L_19 - .L_18)
	.align		4
.L_18:
        /*0070*/ 	.word	index@(_Z11gpukernel16PdS_)
        /*0074*/ 	.word	0x00000000


	//----- nvinfo : EIATTR_REGCOUNT
	.align		4
.L_19:
        /*0078*/ 	.byte	0x04, 0x2f
        /*007a*/ 	.short	(.L_21 - .L_20)
	.align		4
.L_20:
        /*007c*/ 	.word	index@(_Z11gpukernel32PdS_)
        /*0080*/ 	.word	0x0000001c


	//----- nvinfo : EIATTR_FRAME_SIZE
	.align		4
.L_21:
        /*0084*/ 	.byte	0x04, 0x11
        /*0086*/ 	.short	(.L_23 - .L_22)
	.align		4
.L_22:
        /*0088*/ 	.word	index@(_Z11gpukernel32PdS_)
        /*008c*/ 	.word	0x00000000


	//----- nvinfo : EIATTR_REGCOUNT
	.align		4
.L_23:
        /*0090*/ 	.byte	0x04, 0x2f
        /*0092*/ 	.short	(.L_25 - .L_24)
	.align		4
.L_24:
        /*0094*/ 	.word	index@(_Z10gpukernelXILi1EEvPdS0_)
        /*0098*/ 	.word	0x0000001c


	//----- nvinfo : EIATTR_FRAME_SIZE
	.align		4
.L_25:
        /*009c*/ 	.byte	0x04, 0x11
        /*009e*/ 	.short	(.L_27 - .L_26)
	.align		4
.L_26:
        /*00a0*/ 	.word	index@(_Z10gpukernelXILi1EEvPdS0_)
        /*00a4*/ 	.word	0x00000000


	//----- nvinfo : EIATTR_REGCOUNT
	.align		4
.L_27:
        /*00a8*/ 	.byte	0x04, 0x2f
        /*00aa*/ 	.short	(.L_29 - .L_28)
	.align		4
.L_28:
        /*00ac*/ 	.word	index@(_Z10gpukernelXILi2EEvPdS0_)
        /*00b0*/ 	.word	0x0000001c


	//----- nvinfo : EIATTR_FRAME_SIZE
	.align		4
.L_29:
        /*00b4*/ 	.byte	0x04, 0x11
        /*00b6*/ 	.short	(.L_31 - .L_30)
	.align		4
.L_30:
        /*00b8*/ 	.word	index@(_Z10gpukernelXILi2EEvPdS0_)
        /*00bc*/ 	.word	0x00000000


	//----- nvinfo : EIATTR_REGCOUNT
	.align		4
.L_31:
        /*00c0*/ 	.byte	0x04, 0x2f
        /*00c2*/ 	.short	(.L_33 - .L_32)
	.align		4
.L_32:
        /*00c4*/ 	.word	index@(_Z10gpukernelXILi4EEvPdS0_)
        /*00c8*/ 	.word	0x0000001c


	//----- nvinfo : EIATTR_FRAME_SIZE
	.align		4
.L_33:
        /*00cc*/ 	.byte	0x04, 0x11
        /*00ce*/ 	.short	(.L_35 - .L_34)
	.align		4
.L_34:
        /*00d0*/ 	.word	index@(_Z10gpukernelXILi4EEvPdS0_)
        /*00d4*/ 	.word	0x00000000


	//----- nvinfo : EIATTR_REGCOUNT
	.align		4
.L_35:
        /*00d8*/ 	.byte	0x04, 0x2f
        /*00da*/ 	.short	(.L_37 - .L_36)
	.align		4
.L_36:
        /*00dc*/ 	.word	index@(_Z10gpukernelXILi8EEvPdS0_)
        /*00e0*/ 	.word	0x0000001a


	//----- nvinfo : EIATTR_FRAME_SIZE
	.align		4
.L_37:
        /*00e4*/ 	.byte	0x04, 0x11
        /*00e6*/ 	.short	(.L_39 - .L_38)
	.align		4
.L_38:
        /*00e8*/ 	.word	index@(_Z10gpukernelXILi8EEvPdS0_)
        /*00ec*/ 	.word	0x00000000


	//----- nvinfo : EIATTR_REGCOUNT
	.align		4
.L_39:
        /*00f0*/ 	.byte	0x04, 0x2f
        /*00f2*/ 	.short	(.L_41 - .L_40)
	.align		4
.L_40:
        /*00f4*/ 	.word	index@(_Z10gpukernelXILi16EEvPdS0_)
        /*00f8*/ 	.word	0x00000012


	//----- nvinfo : EIATTR_FRAME_SIZE
	.align		4
.L_41:
        /*00fc*/ 	.byte	0x04, 0x11
        /*00fe*/ 	.short	(.L_43 - .L_42)
	.align		4
.L_42:
        /*0100*/ 	.word	index@(_Z10gpukernelXILi16EEvPdS0_)
        /*0104*/ 	.word	0x00000000


	//----- nvinfo : EIATTR_REGCOUNT
	.align		4
.L_43:
        /*0108*/ 	.byte	0x04, 0x2f
        /*010a*/ 	.short	(.L_45 - .L_44)
	.align		4
.L_44:
        /*010c*/ 	.word	index@(_Z10gpukernelXILi32EEvPdS0_)
        /*0110*/ 	.word	0x00000012


	//----- nvinfo : EIATTR_FRAME_SIZE
	.align		4
.L_45:
        /*0114*/ 	.byte	0x04, 0x11
        /*0116*/ 	.short	(.L_47 - .L_46)
	.align		4
.L_46:
        /*0118*/ 	.word	index@(_Z10gpukernelXILi32EEvPdS0_)
        /*011c*/ 	.word	0x00000000


	//----- nvinfo : EIATTR_MIN_STACK_SIZE
	.align		4
.L_47:
        /*0120*/ 	.byte	0x04, 0x12
        /*0122*/ 	.short	(.L_49 - .L_48)
	.align		4
.L_48:
        /*0124*/ 	.word	index@(_Z10gpukernelXILi32EEvPdS0_)
        /*0128*/ 	.word	0x00000000


	//----- nvinfo : EIATTR_MIN_STACK_SIZE
	.align		4
.L_49:
        /*012c*/ 	.byte	0x04, 0x12
        /*012e*/ 	.short	(.L_51 - .L_50)
	.align		4
.L_50:
        /*0130*/ 	.word	index@(_Z10gpukernelXILi16EEvPdS0_)
        /*0134*/ 	.word	0x00000000


	//----- nvinfo : EIATTR_MIN_STACK_SIZE
	.align		4
.L_51:
        /*0138*/ 	.byte	0x04, 0x12
        /*013a*/ 	.short	(.L_53 - .L_52)
	.align		4
.L_52:
        /*013c*/ 	.word	index@(_Z10gpukernelXILi8EEvPdS0_)
        /*0140*/ 	.word	0x00000000


	//----- nvinfo : EIATTR_MIN_STACK_SIZE
	.align		4
.L_53:
        /*0144*/ 	.byte	0x04, 0x12
        /*0146*/ 	.short	(.L_55 - .L_54)
	.align		4
.L_54:
        /*0148*/ 	.word	index@(_Z10gpukernelXILi4EEvPdS0_)
        /*014c*/ 	.word	0x00000000


	//----- nvinfo : EIATTR_MIN_STACK_SIZE
	.align		4
.L_55:
        /*0150*/ 	.byte	0x04, 0x12
        /*0152*/ 	.short	(.L_57 - .L_56)
	.align		4
.L_56:
        /*0154*/ 	.word	index@(_Z10gpukernelXILi2EEvPdS0_)
        /*0158*/ 	.word	0x00000000


	//----- nvinfo : EIATTR_MIN_STACK_SIZE
	.align		4
.L_57:
        /*015c*/ 	.byte	0x04, 0x12
        /*015e*/ 	.short	(.L_59 - .L_58)
	.align		4
.L_58:
        /*0160*/ 	.word	index@(_Z10gpukernelXILi1EEvPdS0_)
        /*0164*/ 	.word	0x00000000


	//----- nvinfo : EIATTR_MIN_STACK_SIZE
	.align		4
.L_59:
        /*0168*/ 	.byte	0x04, 0x12
        /*016a*/ 	.short	(.L_61 - .L_60)
	.align		4
.L_60:
        /*016c*/ 	.word	index@(_Z11gpukernel32PdS_)
        /*0170*/ 	.word	0x00000000


	//----- nvinfo : EIATTR_MIN_STACK_SIZE
	.align		4
.L_61:
        /*0174*/ 	.byte	0x04, 0x12
        /*0176*/ 	.short	(.L_63 - .L_62)
	.align		4
.L_62:
        /*0178*/ 	.word	index@(_Z11gpukernel16PdS_)
        /*017c*/ 	.word	0x00000000


	//----- nvinfo : EIATTR_MIN_STACK_SIZE
	.align		4
.L_63:
        /*0180*/ 	.byte	0x04, 0x12
        /*0182*/ 	.short	(.L_65 - .L_64)
	.align		4
.L_64:
        /*0184*/ 	.word	index@(_Z10gpukernel8PdS_)
        /*0188*/ 	.word	0x00000000


	//----- nvinfo : EIATTR_MIN_STACK_SIZE
	.align		4
.L_65:
        /*018c*/ 	.byte	0x04, 0x12
        /*018e*/ 	.short	(.L_67 - .L_66)
	.align		4
.L_66:
        /*0190*/ 	.word	index@(_Z10gpukernel4PdS_)
        /*0194*/ 	.word	0x00000000


	//----- nvinfo : EIATTR_MIN_STACK_SIZE
	.align		4
.L_67:
        /*0198*/ 	.byte	0x04, 0x12
        /*019a*/ 	.short	(.L_69 - .L_68)
	.align		4
.L_68:
        /*019c*/ 	.word	index@(_Z10gpukernel2PdS_)
        /*01a0*/ 	.word	0x00000000


	//----- nvinfo : EIATTR_MIN_STACK_SIZE
	.align		4
.L_69:
        /*01a4*/ 	.byte	0x04, 0x12
        /*01a6*/ 	.short	(.L_71 - .L_70)
	.align		4
.L_70:
        /*01a8*/ 	.word	index@(_Z10gpukernel1PdS_)
        /*01ac*/ 	.word	0x00000000
.L_71:


//--------------------- .nv.compat                --------------------------
	.section	.nv.compat,"",@"SHT_CUDA_COMPAT_INFO"
	.align	4
        /*0000*/ 	.byte	0x02, 0x09, 0x00, 0x00, 0x02, 0x02, 0x01, 0x00, 0x02, 0x05, 0x05, 0x00, 0x03, 0x07, 0x01, 0x01
        /*0010*/ 	.byte	0x02, 0x03, 0x00, 0x00, 0x02, 0x06, 0x01, 0x00, 0x04, 0x0b, 0x08, 0x00, 0x01, 0x00, 0x00, 0x00
        /*0020*/ 	.byte	0x00, 0x00, 0x00, 0x00


//--------------------- .nv.info._Z10gpukernelXILi32EEvPdS0_ --------------------------
	.section	.nv.info._Z10gpukernelXILi32EEvPdS0_,"",@"SHT_CUDA_INFO"
	.sectionflags	@""
	.align	4


	//----- nvinfo : EIATTR_CUDA_API_VERSION
	.align		4
        /*0000*/ 	.byte	0x04, 0x37
        /*0002*/ 	.short	(.L_73 - .L_72)
.L_72:
        /*0004*/ 	.word	0x00000082


	//----- nvinfo : EIATTR_KPARAM_INFO
	.align		4
.L_73:
        /*0008*/ 	.byte	0x04, 0x17
        /*000a*/ 	.short	(.L_75 - .L_74)
.L_74:
        /*000c*/ 	.word	0x00000000
        /*0010*/ 	.short	0x0001
        /*0012*/ 	.short	0x0008
        /*0014*/ 	.byte	0x00, 0xf5, 0x21, 0x00


	//----- nvinfo : EIATTR_KPARAM_INFO
	.align		4
.L_75:
        /*0018*/ 	.byte	0x04, 0x17
        /*001a*/ 	.short	(.L_77 - .L_76)
.L_76:
        /*001c*/ 	.word	0x00000000
        /*0020*/ 	.short	0x0000
        /*0022*/ 	.short	0x0000
        /*0024*/ 	.byte	0x00, 0xf5, 0x21, 0x00


	//----- nvinfo : EIATTR_SPARSE_MMA_MASK
	.align		4
.L_77:
        /*0028*/ 	.byte	0x03, 0x50
        /*002a*/ 	.short	0x0000


	//----- nvinfo : EIATTR_MAXREG_COUNT
	.align		4
        /*002c*/ 	.byte	0x03, 0x1b
        /*002e*/ 	.short	0x00ff


	//----- nvinfo : EIATTR_MERCURY_ISA_VERSION
	.align		4
        /*0030*/ 	.byte	0x03, 0x5f
        /*0032*/ 	.short	0x0101


	//----- nvinfo : EIATTR_VRC_CTA_INIT_COUNT
	.align		4
        /*0034*/ 	.byte	0x02, 0x4a
	.zero		1
	.zero		1


	//----- nvinfo : EIATTR_EXIT_INSTR_OFFSETS
	.align		4
        /*0038*/ 	.byte	0x04, 0x1c
        /*003a*/ 	.short	(.L_79 - .L_78)


	//   ....[0]....
.L_78:
        /*003c*/ 	.word	0x000001f0


	//----- nvinfo : EIATTR_CRS_STACK_SIZE
	.align		4
.L_79:
        /*0040*/ 	.byte	0x04, 0x1e
        /*0042*/ 	.short	(.L_81 - .L_80)
.L_80:
        /*0044*/ 	.word	0x00000000


	//----- nvinfo : EIATTR_CBANK_PARAM_SIZE
	.align		4
.L_81:
        /*0048*/ 	.byte	0x03, 0x19
        /*004a*/ 	.short	0x0010


	//----- nvinfo : EIATTR_PARAM_CBANK
	.align		4
        /*004c*/ 	.byte	0x04, 0x0a
        /*004e*/ 	.short	(.L_83 - .L_82)
	.align		4
.L_82:
        /*0050*/ 	.word	index@(.nv.constant0._Z10gpukernelXILi32EEvPdS0_)
        /*0054*/ 	.short	0x0380
        /*0056*/ 	.short	0x0010


	//----- nvinfo : EIATTR_SW_WAR
	.align		4
.L_83:
        /*0058*/ 	.byte	0x04, 0x36
        /*005a*/ 	.short	(.L_85 - .L_84)
.L_84:
        /*005c*/ 	.word	0x00000008
.L_85:


//--------------------- .nv.info._Z10gpukernelXILi16EEvPdS0_ --------------------------
	.section	.nv.info._Z10gpukernelXILi16EEvPdS0_,"",@"SHT_CUDA_INFO"
	.sectionflags	@""
	.align	4


	//----- nvinfo : EIATTR_CUDA_API_VERSION
	.align		4
        /*0000*/ 	.byte	0x04, 0x37
        /*0002*/ 	.short	(.L_87 - .L_86)
.L_86:
        /*0004*/ 	.word	0x00000082


	//----- nvinfo : EIATTR_KPARAM_INFO
	.align		4
.L_87:
        /*0008*/ 	.byte	0x04, 0x17
        /*000a*/ 	.short	(.L_89 - .L_88)
.L_88:
        /*000c*/ 	.word	0x00000000
        /*0010*/ 	.short	0x0001
        /*0012*/ 	.short	0x0008
        /*0014*/ 	.byte	0x00, 0xf5, 0x21, 0x00


	//----- nvinfo : EIATTR_KPARAM_INFO
	.align		4
.L_89:
        /*0018*/ 	.byte	0x04, 0x17
        /*001a*/ 	.short	(.L_91 - .L_90)
.L_90:
        /*001c*/ 	.word	0x00000000
        /*0020*/ 	.short	0x0000
        /*0022*/ 	.short	0x0000
        /*0024*/ 	.byte	0x00, 0xf5, 0x21, 0x00


	//----- nvinfo : EIATTR_SPARSE_MMA_MASK
	.align		4
.L_91:
        /*0028*/ 	.byte	0x03, 0x50
        /*002a*/ 	.short	0x0000


	//----- nvinfo : EIATTR_MAXREG_COUNT
	.align		4
        /*002c*/ 	.byte	0x03, 0x1b
        /*002e*/ 	.short	0x00ff


	//----- nvinfo : EIATTR_MERCURY_ISA_VERSION
	.align		4
        /*0030*/ 	.byte	0x03, 0x5f
        /*0032*/ 	.short	0x0101


	//----- nvinfo : EIATTR_VRC_CTA_INIT_COUNT
	.align		4
        /*0034*/ 	.byte	0x02, 0x4a
	.zero		1
	.zero		1


	//----- nvinfo : EIATTR_EXIT_INSTR_OFFSETS
	.align		4
        /*0038*/ 	.byte	0x04, 0x1c
        /*003a*/ 	.short	(.L_93 - .L_92)


	//   ....[0]....
.L_92:
        /*003c*/ 	.word	0x000001f0


	//----- nvinfo : EIATTR_CRS_STACK_SIZE
	.align		4
.L_93:
        /*0040*/ 	.byte	0x04, 0x1e
        /*0042*/ 	.short	(.L_95 - .L_94)
.L_94:
        /*0044*/ 	.word	0x00000000


	//----- nvinfo : EIATTR_CBANK_PARAM_SIZE
	.align		4
.L_95:
        /*0048*/ 	.byte	0x03, 0x19
        /*004a*/ 	.short	0x0010


	//----- nvinfo : EIATTR_PARAM_CBANK
	.align		4
        /*004c*/ 	.byte	0x04, 0x0a
        /*004e*/ 	.short	(.L_97 - .L_96)
	.align		4
.L_96:
        /*0050*/ 	.word	index@(.nv.constant0._Z10gpukernelXILi16EEvPdS0_)
        /*0054*/ 	.short	0x0380
        /*0056*/ 	.short	0x0010


	//----- nvinfo : EIATTR_SW_WAR
	.align		4
.L_97:
        /*0058*/ 	.byte	0x04, 0x36
        /*005a*/ 	.short	(.L_99 - .L_98)
.L_98:
        /*005c*/ 	.word	0x00000008
.L_99:


//--------------------- .nv.info._Z10gpukernelXILi8EEvPdS0_ --------------------------
	.section	.nv.info._Z10gpukernelXILi8EEvPdS0_,"",@"SHT_CUDA_INFO"
	.sectionflags	@""
	.align	4


	//----- nvinfo : EIATTR_CUDA_API_VERSION
	.align		4
        /*0000*/ 	.byte	0x04, 0x37
        /*0002*/ 	.short	(.L_101 - .L_100)
.L_100:
        /*0004*/ 	.word	0x00000082


	//----- nvinfo : EIATTR_KPARAM_INFO
	.align		4
.L_101:
        /*0008*/ 	.byte	0x04, 0x17
        /*000a*/ 	.short	(.L_103 - .L_102)
.L_102:
        /*000c*/ 	.word	0x00000000
        /*0010*/ 	.short	0x0001
        /*0012*/ 	.short	0x0008
        /*0014*/ 	.byte	0x00, 0xf5, 0x21, 0x00


	//----- nvinfo : EIATTR_KPARAM_INFO
	.align		4
.L_103:
        /*0018*/ 	.byte	0x04, 0x17
        /*001a*/ 	.short	(.L_105 - .L_104)
.L_104:
        /*001c*/ 	.word	0x00000000
        /*0020*/ 	.short	0x0000
        /*0022*/ 	.short	0x0000
        /*0024*/ 	.byte	0x00, 0xf5, 0x21, 0x00


	//----- nvinfo : EIATTR_SPARSE_MMA_MASK
	.align		4
.L_105:
        /*0028*/ 	.byte	0x03, 0x50
        /*002a*/ 	.short	0x0000


	//----- nvinfo : EIATTR_MAXREG_COUNT
	.align		4
        /*002c*/ 	.byte	0x03, 0x1b
        /*002e*/ 	.short	0x00ff


	//----- nvinfo : EIATTR_MERCURY_ISA_VERSION
	.align		4
        /*0030*/ 	.byte	0x03, 0x5f
        /*0032*/ 	.short	0x0101


	//----- nvinfo : EIATTR_VRC_CTA_INIT_COUNT
	.align		4
        /*0034*/ 	.byte	0x02, 0x4a
	.zero		1
	.zero		1


	//----- nvinfo : EIATTR_EXIT_INSTR_OFFSETS
	.align		4
        /*0038*/ 	.byte	0x04, 0x1c
        /*003a*/ 	.short	(.L_107 - .L_106)


	//   ....[0]....
.L_106:
        /*003c*/ 	.word	0x00000290


	//----- nvinfo : EIATTR_CRS_STACK_SIZE
	.align		4
.L_107:
        /*0040*/ 	.byte	0x04, 0x1e
        /*0042*/ 	.short	(.L_109 - .L_108)
.L_108:
        /*0044*/ 	.word	0x00000000


	//----- nvinfo : EIATTR_CBANK_PARAM_SIZE
	.align		4
.L_109:
        /*0048*/ 	.byte	0x03, 0x19
        /*004a*/ 	.short	0x0010


	//----- nvinfo : EIATTR_PARAM_CBANK
	.align		4
        /*004c*/ 	.byte	0x04, 0x0a
        /*004e*/ 	.short	(.L_111 - .L_110)
	.align		4
.L_110:
        /*0050*/ 	.word	index@(.nv.constant0._Z10gpukernelXILi8EEvPdS0_)
        /*0054*/ 	.short	0x0380
        /*0056*/ 	.short	0x0010


	//----- nvinfo : EIATTR_SW_WAR
	.align		4
.L_111:
        /*0058*/ 	.byte	0x04, 0x36
        /*005a*/ 	.short	(.L_113 - .L_112)
.L_112:
        /*005c*/ 	.word	0x00000008
.L_113:


//--------------------- .nv.info._Z10gpukernelXILi4EEvPdS0_ --------------------------
	.section	.nv.info._Z10gpukernelXILi4EEvPdS0_,"",@"SHT_CUDA_INFO"
	.sectionflags	@""
	.align	4


	//----- nvinfo : EIATTR_CUDA_API_VERSION
	.align		4
        /*0000*/ 	.byte	0x04, 0x37
        /*0002*/ 	.short	(.L_115 - .L_114)
.L_114:
        /*0004*/ 	.word	0x00000082


	//----- nvinfo : EIATTR_KPARAM_INFO
	.align		4
.L_115:
        /*0008*/ 	.byte	0x04, 0x17
        /*000a*/ 	.short	(.L_117 - .L_116)
.L_116:
        /*000c*/ 	.word	0x00000000
        /*0010*/ 	.short	0x0001
        /*0012*/ 	.short	0x0008
        /*0014*/ 	.byte	0x00, 0xf5, 0x21, 0x00


	//----- nvinfo : EIATTR_KPARAM_INFO
	.align		4
.L_117:
        /*0018*/ 	.byte	0x04, 0x17
        /*001a*/ 	.short	(.L_119 - .L_118)
.L_118:
        /*001c*/ 	.word	0x00000000
        /*0020*/ 	.short	0x0000
        /*0022*/ 	.short	0x0000
        /*0024*/ 	.byte	0x00, 0xf5, 0x21, 0x00


	//----- nvinfo : EIATTR_SPARSE_MMA_MASK
	.align		4
.L_119:
        /*0028*/ 	.byte	0x03, 0x50
        /*002a*/ 	.short	0x0000


	//----- nvinfo : EIATTR_MAXREG_COUNT
	.align		4
        /*002c*/ 	.byte	0x03, 0x1b
        /*002e*/ 	.short	0x00ff


	//----- nvinfo : EIATTR_MERCURY_ISA_VERSION
	.align		4
        /*0030*/ 	.byte	0x03, 0x5f
        /*0032*/ 	.short	0x0101


	//----- nvinfo : EIATTR_VRC_CTA_INIT_COUNT
	.align		4
        /*0034*/ 	.byte	0x02, 0x4a
	.zero		1
	.zero		1


	//----- nvinfo : EIATTR_EXIT_INSTR_OFFSETS
	.align		4
        /*0038*/ 	.byte	0x04, 0x1c
        /*003a*/ 	.short	(.L_121 - .L_120)


	//   ....[0]....
.L_120:
        /*003c*/ 	.word	0x00000380


	//----- nvinfo : EIATTR_CRS_STACK_SIZE
	.align		4
.L_121:
        /*0040*/ 	.byte	0x04, 0x1e
        /*0042*/ 	.short	(.L_123 - .L_122)
.L_122:
        /*0044*/ 	.word	0x00000000


	//----- nvinfo : EIATTR_CBANK_PARAM_SIZE
	.align		4
.L_123:
        /*0048*/ 	.byte	0x03, 0x19
        /*004a*/ 	.short	0x0010


	//----- nvinfo : EIATTR_PARAM_CBANK
	.align		4
        /*004c*/ 	.byte	0x04, 0x0a
        /*004e*/ 	.short	(.L_125 - .L_124)
	.align		4
.L_124:
        /*0050*/ 	.word	index@(.nv.constant0._Z10gpukernelXILi4EEvPdS0_)
        /*0054*/ 	.short	0x0380
        /*0056*/ 	.short	0x0010


	//----- nvinfo : EIATTR_SW_WAR
	.align		4
.L_125:
        /*0058*/ 	.byte	0x04, 0x36
        /*005a*/ 	.short	(.L_127 - .L_126)
.L_126:
        /*005c*/ 	.word	0x00000008
.L_127:


//--------------------- .nv.info._Z10gpukernelXILi2EEvPdS0_ --------------------------
	.section	.nv.info._Z10gpukernelXILi2EEvPdS0_,"",@"SHT_CUDA_INFO"
	.sectionflags	@""
	.align	4


	//----- nvinfo : EIATTR_CUDA_API_VERSION
	.align		4
        /*0000*/ 	.byte	0x04, 0x37
        /*0002*/ 	.short	(.L_129 - .L_128)
.L_128:
        /*0004*/ 	.word	0x00000082


	//----- nvinfo : EIATTR_KPARAM_INFO
	.align		4
.L_129:
        /*0008*/ 	.byte	0x04, 0x17
        /*000a*/ 	.short	(.L_131 - .L_130)
.L_130:
        /*000c*/ 	.word	0x00000000
        /*0010*/ 	.short	0x0001
        /*0012*/ 	.short	0x0008
        /*0014*/ 	.byte	0x00, 0xf5, 0x21, 0x00


	//----- nvinfo : EIATTR_KPARAM_INFO
	.align		4
.L_131:
        /*0018*/ 	.byte	0x04, 0x17
        /*001a*/ 	.short	(.L_133 - .L_132)
.L_132:
        /*001c*/ 	.word	0x00000000
        /*0020*/ 	.short	0x0000
        /*0022*/ 	.short	0x0000
        /*0024*/ 	.byte	0x00, 0xf5, 0x21, 0x00


	//----- nvinfo : EIATTR_SPARSE_MMA_MASK
	.align		4
.L_133:
        /*0028*/ 	.byte	0x03, 0x50
        /*002a*/ 	.short	0x0000


	//----- nvinfo : EIATTR_MAXREG_COUNT
	.align		4
        /*002c*/ 	.byte	0x03, 0x1b
        /*002e*/ 	.short	0x00ff


	//----- nvinfo : EIATTR_MERCURY_ISA_VERSION
	.align		4
        /*0030*/ 	.byte	0x03, 0x5f
        /*0032*/ 	.short	0x0101


	//----- nvinfo : EIATTR_VRC_CTA_INIT_COUNT
	.align		4
        /*0034*/ 	.byte	0x02, 0x4a
	.zero		1
	.zero		1


	//----- nvinfo : EIATTR_EXIT_INSTR_OFFSETS
	.align		4
        /*0038*/ 	.byte	0x04, 0x1c
        /*003a*/ 	.short	(.L_135 - .L_134)


	//   ....[0]....
.L_134:
        /*003c*/ 	.word	0x000003c0


	//----- nvinfo : EIATTR_CRS_STACK_SIZE
	.align		4
.L_135:
        /*0040*/ 	.byte	0x04, 0x1e
        /*0042*/ 	.short	(.L_137 - .L_136)
.L_136:
        /*0044*/ 	.word	0x00000000


	//----- nvinfo : EIATTR_CBANK_PARAM_SIZE
	.align		4
.L_137:
        /*0048*/ 	.byte	0x03, 0x19
        /*004a*/ 	.short	0x0010


	//----- nvinfo : EIATTR_PARAM_CBANK
	.align		4
        /*004c*/ 	.byte	0x04, 0x0a
        /*004e*/ 	.short	(.L_139 - .L_138)
	.align		4
.L_138:
        /*0050*/ 	.word	index@(.nv.constant0._Z10gpukernelXILi2EEvPdS0_)
        /*0054*/ 	.short	0x0380
        /*0056*/ 	.short	0x0010


	//----- nvinfo : EIATTR_SW_WAR
	.align		4
.L_139:
        /*0058*/ 	.byte	0x04, 0x36
        /*005a*/ 	.short	(.L_141 - .L_140)
.L_140:
        /*005c*/ 	.word	0x00000008
.L_141:


//--------------------- .nv.info._Z10gpukernelXILi1EEvPdS0_ --------------------------
	.section	.nv.info._Z10gpukernelXILi1EEvPdS0_,"",@"SHT_CUDA_INFO"
	.sectionflags	@""
	.align	4


	//----- nvinfo : EIATTR_CUDA_API_VERSION
	.align		4
        /*0000*/ 	.byte	0x04, 0x37
        /*0002*/ 	.short	(.L_143 - .L_142)
.L_142:
        /*0004*/ 	.word	0x00000082


	//----- nvinfo : EIATTR_KPARAM_INFO
	.align		4
.L_143:
        /*0008*/ 	.byte	0x04, 0x17
        /*000a*/ 	.short	(.L_145 - .L_144)
.L_144:
        /*000c*/ 	.word	0x00000000
        /*0010*/ 	.short	0x0001
        /*0012*/ 	.short	0x0008
        /*0014*/ 	.byte	0x00, 0xf5, 0x21, 0x00


	//----- nvinfo : EIATTR_KPARAM_INFO
	.align		4
.L_145:
        /*0018*/ 	.byte	0x04, 0x17
        /*001a*/ 	.short	(.L_147 - .L_146)
.L_146:
        /*001c*/ 	.word	0x00000000
        /*0020*/ 	.short	0x0000
        /*0022*/ 	.short	0x0000
        /*0024*/ 	.byte	0x00, 0xf5, 0x21, 0x00


	//----- nvinfo : EIATTR_SPARSE_MMA_MASK
	.align		4
.L_147:
        /*0028*/ 	.byte	0x03, 0x50
        /*002a*/ 	.short	0x0000


	//----- nvinfo : EIATTR_MAXREG_COUNT
	.align		4
        /*002c*/ 	.byte	0x03, 0x1b
        /*002e*/ 	.short	0x00ff


	//----- nvinfo : EIATTR_MERCURY_ISA_VERSION
	.align		4
        /*0030*/ 	.byte	0x03, 0x5f
        /*0032*/ 	.short	0x0101


	//----- nvinfo : EIATTR_VRC_CTA_INIT_COUNT
	.align		4
        /*0034*/ 	.byte	0x02, 0x4a
	.zero		1
	.zero		1


	//----- nvinfo : EIATTR_EXIT_INSTR_OFFSETS
	.align		4
        /*0038*/ 	.byte	0x04, 0x1c
        /*003a*/ 	.short	(.L_149 - .L_148)


	//   ....[0]....
.L_148:
        /*003c*/ 	.word	0x00000950


	//----- nvinfo : EIATTR_CRS_STACK_SIZE
	.align		4
.L_149:
        /*0040*/ 	.byte	0x04, 0x1e
        /*0042*/ 	.short	(.L_151 - .L_150)
.L_150:
        /*0044*/ 	.word	0x00000000


	//----- nvinfo : EIATTR_CBANK_PARAM_SIZE
	.align		4
.L_151:
        /*0048*/ 	.byte	0x03, 0x19
        /*004a*/ 	.short	0x0010


	//----- nvinfo : EIATTR_PARAM_CBANK
	.align		4
        /*004c*/ 	.byte	0x04, 0x0a
        /*004e*/ 	.short	(.L_153 - .L_152)
	.align		4
.L_152:
        /*0050*/ 	.word	index@(.nv.constant0._Z10gpukernelXILi1EEvPdS0_)
        /*0054*/ 	.short	0x0380
        /*0056*/ 	.short	0x0010


	//----- nvinfo : EIATTR_SW_WAR
	.align		4
.L_153:
        /*0058*/ 	.byte	0x04, 0x36
        /*005a*/ 	.short	(.L_155 - .L_154)
.L_154:
        /*005c*/ 	.word	0x00000008
.L_155:


//--------------------- .nv.info._Z11gpukernel32PdS_ --------------------------
	.section	.nv.info._Z11gpukernel32PdS_,"",@"SHT_CUDA_INFO"
	.sectionflags	@""
	.align	4


	//----- nvinfo : EIATTR_CUDA_API_VERSION
	.align		4
        /*0000*/ 	.byte	0x04, 0x37
        /*0002*/ 	.short	(.L_157 - .L_156)
.L_156:
        /*0004*/ 	.word	0x00000082


	//----- nvinfo : EIATTR_KPARAM_INFO
	.align		4
.L_157:
        /*0008*/ 	.byte	0x04, 0x17
        /*000a*/ 	.short	(.L_159 - .L_158)
.L_158:
        /*000c*/ 	.word	0x00000000
        /*0010*/ 	.short	0x0001
        /*0012*/ 	.short	0x0008
        /*0014*/ 	.byte	0x00, 0xf5, 0x21, 0x00


	//----- nvinfo : EIATTR_KPARAM_INFO
	.align		4
.L_159:
        /*0018*/ 	.byte	0x04, 0x17
        /*001a*/ 	.short	(.L_161 - .L_160)
.L_160:
        /*001c*/ 	.word	0x00000000
        /*0020*/ 	.short	0x0000
        /*0022*/ 	.short	0x0000
        /*0024*/ 	.byte	0x00, 0xf5, 0x21, 0x00


	//----- nvinfo : EIATTR_SPARSE_MMA_MASK
	.align		4
.L_161:
        /*0028*/ 	.byte	0x03, 0x50
        /*002a*/ 	.short	0x0000


	//----- nvinfo : EIATTR_MAXREG_COUNT
	.align		4
        /*002c*/ 	.byte	0x03, 0x1b
        /*002e*/ 	.short	0x00ff


	//----- nvinfo : EIATTR_MERCURY_ISA_VERSION
	.align		4
        /*0030*/ 	.byte	0x03, 0x5f
        /*0032*/ 	.short	0x0101


	//----- nvinfo : EIATTR_VRC_CTA_INIT_COUNT
	.align		4
        /*0034*/ 	.byte	0x02, 0x4a
	.zero		1
	.zero		1


	//----- nvinfo : EIATTR_EXIT_INSTR_OFFSETS
	.align		4
        /*0038*/ 	.byte	0x04, 0x1c
        /*003a*/ 	.short	(.L_163 - .L_162)


	//   ....[0]....
.L_162:
        /*003c*/ 	.word	0x00000950


	//----- nvinfo : EIATTR_CRS_STACK_SIZE
	.align		4
.L_163:
        /*0040*/ 	.byte	0x04, 0x1e
        /*0042*/ 	.short	(.L_165 - .L_164)
.L_164:
        /*0044*/ 	.word	0x00000000


	//----- nvinfo : EIATTR_CBANK_PARAM_SIZE
	.align		4
.L_165:
        /*0048*/ 	.byte	0x03, 0x19
        /*004a*/ 	.short	0x0010


	//----- nvinfo : EIATTR_PARAM_CBANK
	.align		4
        /*004c*/ 	.byte	0x04, 0x0a
        /*004e*/ 	.short	(.L_167 - .L_166)
	.align		4
.L_166:
        /*0050*/ 	.word	index@(.nv.constant0._Z11gpukernel32PdS_)
        /*0054*/ 	.short	0x0380
        /*0056*/ 	.short	0x0010


	//----- nvinfo : EIATTR_SW_WAR
	.align		4
.L_167:
        /*0058*/ 	.byte	0x04, 0x36
        /*005a*/ 	.short	(.L_169 - .L_168)
.L_168:
        /*005c*/ 	.word	0x00000008
.L_169:


//--------------------- .nv.info._Z11gpukernel16PdS_ --------------------------
	.section	.nv.info._Z11gpukernel16PdS_,"",@"SHT_CUDA_INFO"
	.sectionflags	@""
	.align	4


	//----- nvinfo : EIATTR_CUDA_API_VERSION
	.align		4
        /*0000*/ 	.byte	0x04, 0x37
        /*0002*/ 	.short	(.L_171 - .L_170)
.L_170:
        /*0004*/ 	.word	0x00000082


	//----- nvinfo : EIATTR_KPARAM_INFO
	.align		4
.L_171:
        /*0008*/ 	.byte	0x04, 0x17
        /*000a*/ 	.short	(.L_173 - .L_172)
.L_172:
        /*000c*/ 	.word	0x00000000
        /*0010*/ 	.short	0x0001
        /*0012*/ 	.short	0x0008
        /*0014*/ 	.byte	0x00, 0xf5, 0x21, 0x00


	//----- nvinfo : EIATTR_KPARAM_INFO
	.align		4
.L_173:
        /*0018*/ 	.byte	0x04, 0x17
        /*001a*/ 	.short	(.L_175 - .L_174)
.L_174:
        /*001c*/ 	.word	0x00000000
        /*0020*/ 	.short	0x0000
        /*0022*/ 	.short	0x0000
        /*0024*/ 	.byte	0x00, 0xf5, 0x21, 0x00


	//----- nvinfo : EIATTR_SPARSE_MMA_MASK
	.align		4
.L_175:
        /*0028*/ 	.byte	0x03, 0x50
        /*002a*/ 	.short	0x0000


	//----- nvinfo : EIATTR_MAXREG_COUNT
	.align		4
        /*002c*/ 	.byte	0x03, 0x1b
        /*002e*/ 	.short	0x00ff


	//----- nvinfo : EIATTR_MERCURY_ISA_VERSION
	.align		4
        /*0030*/ 	.byte	0x03, 0x5f
        /*0032*/ 	.short	0x0101


	//----- nvinfo : EIATTR_VRC_CTA_INIT_COUNT
	.align		4
        /*0034*/ 	.byte	0x02, 0x4a
	.zero		1
	.zero		1


	//----- nvinfo : EIATTR_EXIT_INSTR_OFFSETS
	.align		4
        /*0038*/ 	.byte	0x04, 0x1c
        /*003a*/ 	.short	(.L_177 - .L_176)


	//   ....[0]....
.L_176:
        /*003c*/ 	.word	0x000003c0


	//----- nvinfo : EIATTR_CRS_STACK_SIZE
	.align		4
.L_177:
        /*0040*/ 	.byte	0x04, 0x1e
        /*0042*/ 	.short	(.L_179 - .L_178)
.L_178:
        /*0044*/ 	.word	0x00000000


	//----- nvinfo : EIATTR_CBANK_PARAM_SIZE
	.align		4
.L_179:
        /*0048*/ 	.byte	0x03, 0x19
        /*004a*/ 	.short	0x0010


	//----- nvinfo : EIATTR_PARAM_CBANK
	.align		4
        /*004c*/ 	.byte	0x04, 0x0a
        /*004e*/ 	.short	(.L_181 - .L_180)
	.align		4
.L_180:
        /*0050*/ 	.word	index@(.nv.constant0._Z11gpukernel16PdS_)
        /*0054*/ 	.short	0x0380
        /*0056*/ 	.short	0x0010


	//----- nvinfo : EIATTR_SW_WAR
	.align		4
.L_181:
        /*0058*/ 	.byte	0x04, 0x36
        /*005a*/ 	.short	(.L_183 - .L_182)
.L_182:
        /*005c*/ 	.word	0x00000008
.L_183:


//--------------------- .nv.info._Z10gpukernel8PdS_ --------------------------
	.section	.nv.info._Z10gpukernel8PdS_,"",@"SHT_CUDA_INFO"
	.sectionflags	@""
	.align	4


	//----- nvinfo : EIATTR_CUDA_API_VERSION
	.align		4
        /*0000*/ 	.byte	0x04, 0x37
        /*0002*/ 	.short	(.L_185 - .L_184)
.L_184:
        /*0004*/ 	.word	0x00000082


	//----- nvinfo : EIATTR_KPARAM_INFO
	.align		4
.L_185:
        /*0008*/ 	.byte	0x04, 0x17
        /*000a*/ 	.short	(.L_187 - .L_186)
.L_186:
        /*000c*/ 	.word	0x00000000
        /*0010*/ 	.short	0x0001
        /*0012*/ 	.short	0x0008
        /*0014*/ 	.byte	0x00, 0xf5, 0x21, 0x00


	//----- nvinfo : EIATTR_KPARAM_INFO
	.align		4
.L_187:
        /*0018*/ 	.byte	0x04, 0x17
        /*001a*/ 	.short	(.L_189 - .L_188)
.L_188:
        /*001c*/ 	.word	0x00000000
        /*0020*/ 	.short	0x0000
        /*0022*/ 	.short	0x0000
        /*0024*/ 	.byte	0x00, 0xf5, 0x21, 0x00


	//----- nvinfo : EIATTR_SPARSE_MMA_MASK
	.align		4
.L_189:
        /*0028*/ 	.byte	0x03, 0x50
        /*002a*/ 	.short	0x0000


	//----- nvinfo : EIATTR_MAXREG_COUNT
	.align		4
        /*002c*/ 	.byte	0x03, 0x1b
        /*002e*/ 	.short	0x00ff


	//----- nvinfo : EIATTR_MERCURY_ISA_VERSION
	.align		4
        /*0030*/ 	.byte	0x03, 0x5f
        /*0032*/ 	.short	0x0101


	//----- nvinfo : EIATTR_VRC_CTA_INIT_COUNT
	.align		4
        /*0034*/ 	.byte	0x02, 0x4a
	.zero		1
	.zero		1


	//----- nvinfo : EIATTR_EXIT_INSTR_OFFSETS
	.align		4
        /*0038*/ 	.byte	0x04, 0x1c
        /*003a*/ 	.short	(.L_191 - .L_190)


	//   ....[0]....
.L_190:
        /*003c*/ 	.word	0x00000380


	//----- nvinfo : EIATTR_CRS_STACK_SIZE
	.align		4
.L_191:
        /*0040*/ 	.byte	0x04, 0x1e
        /*0042*/ 	.short	(.L_193 - .L_192)
.L_192:
        /*0044*/ 	.word	0x00000000


	//----- nvinfo : EIATTR_CBANK_PARAM_SIZE
	.align		4
.L_193:
        /*0048*/ 	.byte	0x03, 0x19
        /*004a*/ 	.short	0x0010


	//----- nvinfo : EIATTR_PARAM_CBANK
	.align		4
        /*004c*/ 	.byte	0x04, 0x0a
        /*004e*/ 	.short	(.L_195 - .L_194)
	.align		4
.L_194:
        /*0050*/ 	.word	index@(.nv.constant0._Z10gpukernel8PdS_)
        /*0054*/ 	.short	0x0380
        /*0056*/ 	.short	0x0010


	//----- nvinfo : EIATTR_SW_WAR
	.align		4
.L_195:
        /*0058*/ 	.byte	0x04, 0x36
        /*005a*/ 	.short	(.L_197 - .L_196)
.L_196:
        /*005c*/ 	.word	0x00000008
.L_197:


//--------------------- .nv.info._Z10gpukernel4PdS_ --------------------------
	.section	.nv.info._Z10gpukernel4PdS_,"",@"SHT_CUDA_INFO"
	.sectionflags	@""
	.align	4


	//----- nvinfo : EIATTR_CUDA_API_VERSION
	.align		4
        /*0000*/ 	.byte	0x04, 0x37
        /*0002*/ 	.short	(.L_199 - .L_198)
.L_198:
        /*0004*/ 	.word	0x00000082


	//----- nvinfo : EIATTR_KPARAM_INFO
	.align		4
.L_199:
        /*0008*/ 	.byte	0x04, 0x17
        /*000a*/ 	.short	(.L_201 - .L_200)
.L_200:
        /*000c*/ 	.word	0x00000000
        /*0010*/ 	.short	0x0001
        /*0012*/ 	.short	0x0008
        /*0014*/ 	.byte	0x00, 0xf5, 0x21, 0x00


	//----- nvinfo : EIATTR_KPARAM_INFO
	.align		4
.L_201:
        /*0018*/ 	.byte	0x04, 0x17
        /*001a*/ 	.short	(.L_203 - .L_202)
.L_202:
        /*001c*/ 	.word	0x00000000
        /*0020*/ 	.short	0x0000
        /*0022*/ 	.short	0x0000
        /*0024*/ 	.byte	0x00, 0xf5, 0x21, 0x00


	//----- nvinfo : EIATTR_SPARSE_MMA_MASK
	.align		4
.L_203:
        /*0028*/ 	.byte	0x03, 0x50
        /*002a*/ 	.short	0x0000


	//----- nvinfo : EIATTR_MAXREG_COUNT
	.align		4
        /*002c*/ 	.byte	0x03, 0x1b
        /*002e*/ 	.short	0x00ff


	//----- nvinfo : EIATTR_MERCURY_ISA_VERSION
	.align		4
        /*0030*/ 	.byte	0x03, 0x5f
        /*0032*/ 	.short	0x0101


	//----- nvinfo : EIATTR_VRC_CTA_INIT_COUNT
	.align		4
        /*0034*/ 	.byte	0x02, 0x4a
	.zero		1
	.zero		1


	//----- nvinfo : EIATTR_EXIT_INSTR_OFFSETS
	.align		4
        /*0038*/ 	.byte	0x04, 0x1c
        /*003a*/ 	.short	(.L_205 - .L_204)


	//   ....[0]....
.L_204:
        /*003c*/ 	.word	0x00000290


	//----- nvinfo : EIATTR_CRS_STACK_SIZE
	.align		4
.L_205:
        /*0040*/ 	.byte	0x04, 0x1e
        /*0042*/ 	.short	(.L_207 - .L_206)
.L_206:
        /*0044*/ 	.word	0x00000000


	//----- nvinfo : EIATTR_CBANK_PARAM_SIZE
	.align		4
.L_207:
        /*0048*/ 	.byte	0x03, 0x19
        /*004a*/ 	.short	0x0010


	//----- nvinfo : EIATTR_PARAM_CBANK
	.align		4
        /*004c*/ 	.byte	0x04, 0x0a
        /*004e*/ 	.short	(.L_209 - .L_208)
	.align		4
.L_208:
        /*0050*/ 	.word	index@(.nv.constant0._Z10gpukernel4PdS_)
        /*0054*/ 	.short	0x0380
        /*0056*/ 	.short	0x0010


	//----- nvinfo : EIATTR_SW_WAR
	.align		4
.L_209:
        /*0058*/ 	.byte	0x04, 0x36
        /*005a*/ 	.short	(.L_211 - .L_210)
.L_210:
        /*005c*/ 	.word	0x00000008
.L_211:


//--------------------- .nv.info._Z10gpukernel2PdS_ --------------------------
	.section	.nv.info._Z10gpukernel2PdS_,"",@"SHT_CUDA_INFO"
	.sectionflags	@""
	.align	4


	//----- nvinfo : EIATTR_CUDA_API_VERSION
	.align		4
        /*0000*/ 	.byte	0x04, 0x37
        /*0002*/ 	.short	(.L_213 - .L_212)
.L_212:
        /*0004*/ 	.word	0x00000082


	//----- nvinfo : EIATTR_KPARAM_INFO
	.align		4
.L_213:
        /*0008*/ 	.byte	0x04, 0x17
        /*000a*/ 	.short	(.L_215 - .L_214)
.L_214:
        /*000c*/ 	.word	0x00000000
        /*0010*/ 	.short	0x0001
        /*0012*/ 	.short	0x0008
        /*0014*/ 	.byte	0x00, 0xf5, 0x21, 0x00


	//----- nvinfo : EIATTR_KPARAM_INFO
	.align		4
.L_215:
        /*0018*/ 	.byte	0x04, 0x17
        /*001a*/ 	.short	(.L_217 - .L_216)
.L_216:
        /*001c*/ 	.word	0x00000000
        /*0020*/ 	.short	0x0000
        /*0022*/ 	.short	0x0000
        /*0024*/ 	.byte	0x00, 0xf5, 0x21, 0x00


	//----- nvinfo : EIATTR_SPARSE_MMA_MASK
	.align		4
.L_217:
        /*0028*/ 	.byte	0x03, 0x50
        /*002a*/ 	.short	0x0000


	//----- nvinfo : EIATTR_MAXREG_COUNT
	.align		4
        /*002c*/ 	.byte	0x03, 0x1b
        /*002e*/ 	.short	0x00ff


	//----- nvinfo : EIATTR_MERCURY_ISA_VERSION
	.align		4
        /*0030*/ 	.byte	0x03, 0x5f
        /*0032*/ 	.short	0x0101


	//----- nvinfo : EIATTR_VRC_CTA_INIT_COUNT
	.align		4
        /*0034*/ 	.byte	0x02, 0x4a
	.zero		1
	.zero		1


	//----- nvinfo : EIATTR_EXIT_INSTR_OFFSETS
	.align		4
        /*0038*/ 	.byte	0x04, 0x1c
        /*003a*/ 	.short	(.L_219 - .L_218)


	//   ....[0]....
.L_218:
        /*003c*/ 	.word	0x000001f0


	//----- nvinfo : EIATTR_CRS_STACK_SIZE
	.align		4
.L_219:
        /*0040*/ 	.byte	0x04, 0x1e
        /*0042*/ 	.short	(.L_221 - .L_220)
.L_220:
        /*0044*/ 	.word	0x00000000


	//----- nvinfo : EIATTR_CBANK_PARAM_SIZE
	.align		4
.L_221:
        /*0048*/ 	.byte	0x03, 0x19
        /*004a*/ 	.short	0x0010


	//----- nvinfo : EIATTR_PARAM_CBANK
	.align		4
        /*004c*/ 	.byte	0x04, 0x0a
        /*004e*/ 	.short	(.L_223 - .L_222)
	.align		4
.L_222:
        /*0050*/ 	.word	index@(.nv.constant0._Z10gpukernel2PdS_)
        /*0054*/ 	.short	0x0380
        /*0056*/ 	.short	0x0010


	//----- nvinfo : EIATTR_SW_WAR
	.align		4
.L_223:
        /*0058*/ 	.byte	0x04, 0x36
        /*005a*/ 	.short	(.L_225 - .L_224)
.L_224:
        /*005c*/ 	.word	0x00000008
.L_225:


//--------------------- .nv.info._Z10gpukernel1PdS_ --------------------------
	.section	.nv.info._Z10gpukernel1PdS_,"",@"SHT_CUDA_INFO"
	.sectionflags	@""
	.align	4


	//----- nvinfo : EIATTR_CUDA_API_VERSION
	.align		4
        /*0000*/ 	.byte	0x04, 0x37
        /*0002*/ 	.short	(.L_227 - .L_226)
.L_226:
        /*0004*/ 	.word	0x00000082


	//----- nvinfo : EIATTR_KPARAM_INFO
	.align		4
.L_227:
        /*0008*/ 	.byte	0x04, 0x17
        /*000a*/ 	.short	(.L_229 - .L_228)
.L_228:
        /*000c*/ 	.word	0x00000000
        /*0010*/ 	.short	0x0001
        /*0012*/ 	.short	0x0008
        /*0014*/ 	.byte	0x00, 0xf5, 0x21, 0x00


	//----- nvinfo : EIATTR_KPARAM_INFO
	.align		4
.L_229:
        /*0018*/ 	.byte	0x04, 0x17
        /*001a*/ 	.short	(.L_231 - .L_230)
.L_230:
        /*001c*/ 	.word	0x00000000
        /*0020*/ 	.short	0x0000
        /*0022*/ 	.short	0x0000
        /*0024*/ 	.byte	0x00, 0xf5, 0x21, 0x00


	//----- nvinfo : EIATTR_SPARSE_MMA_MASK
	.align		4
.L_231:
        /*0028*/ 	.byte	0x03, 0x50
        /*002a*/ 	.short	0x0000


	//----- nvinfo : EIATTR_MAXREG_COUNT
	.align		4
        /*002c*/ 	.byte	0x03, 0x1b
        /*002e*/ 	.short	0x00ff


	//----- nvinfo : EIATTR_MERCURY_ISA_VERSION
	.align		4
        /*0030*/ 	.byte	0x03, 0x5f
        /*0032*/ 	.short	0x0101


	//----- nvinfo : EIATTR_VRC_CTA_INIT_COUNT
	.align		4
        /*0034*/ 	.byte	0x02, 0x4a
	.zero		1
	.zero		1


	//----- nvinfo : EIATTR_EXIT_INSTR_OFFSETS
	.align		4
        /*0038*/ 	.byte	0x04, 0x1c
        /*003a*/ 	.short	(.L_233 - .L_232)


	//   ....[0]....
.L_232:
        /*003c*/ 	.word	0x000001e0


	//----- nvinfo : EIATTR_CRS_STACK_SIZE
	.align		4
.L_233:
        /*0040*/ 	.byte	0x04, 0x1e
        /*0042*/ 	.short	(.L_235 - .L_234)
.L_234:
        /*0044*/ 	.word	0x00000000


	//----- nvinfo : EIATTR_CBANK_PARAM_SIZE
	.align		4
.L_235:
        /*0048*/ 	.byte	0x03, 0x19
        /*004a*/ 	.short	0x0010


	//----- nvinfo : EIATTR_PARAM_CBANK
	.align		4
        /*004c*/ 	.byte	0x04, 0x0a
        /*004e*/ 	.short	(.L_237 - .L_236)
	.align		4
.L_236:
        /*0050*/ 	.word	index@(.nv.constant0._Z10gpukernel1PdS_)
        /*0054*/ 	.short	0x0380
        /*0056*/ 	.short	0x0010


	//----- nvinfo : EIATTR_SW_WAR
	.align		4
.L_237:
        /*0058*/ 	.byte	0x04, 0x36
        /*005a*/ 	.short	(.L_239 - .L_238)
.L_238:
        /*005c*/ 	.word	0x00000008
.L_239:


//--------------------- .nv.callgraph             --------------------------
	.section	.nv.callgraph,"",@"SHT_CUDA_CALLGRAPH"
	.align	4
	.sectionentsize	8
	.align		4
        /*0000*/ 	.word	0x00000000
	.align		4
        /*0004*/ 	.word	0xffffffff
	.align		4
        /*0008*/ 	.word	0x00000000
	.align		4
        /*000c*/ 	.word	0xfffffffe
	.align		4
        /*0010*/ 	.word	0x00000000
	.align		4
        /*0014*/ 	.word	0xfffffffd
	.align		4
        /*0018*/ 	.word	0x00000000
	.align		4
        /*001c*/ 	.word	0xfffffffc


//--------------------- .text._Z10gpukernelXILi32EEvPdS0_ --------------------------
	.section	.text._Z10gpukernelXILi32EEvPdS0_,"ax",@progbits
	.align	128
        .global         _Z10gpukernelXILi32EEvPdS0_
        .type           _Z10gpukernelXILi32EEvPdS0_,@function
        .size           _Z10gpukernelXILi32EEvPdS0_,(.L_x_54 - _Z10gpukernelXILi32EEvPdS0_)
        .other          _Z10gpukernelXILi32EEvPdS0_,@"STO_CUDA_ENTRY STV_DEFAULT"
_Z10gpukernelXILi32EEvPdS0_:
.text._Z10gpukernelXILi32EEvPdS0_:
[----:B------:R-:W-:Y:S01]  /*0000*/  LDC R1, c[0x0][0x37c] ;  /* 0x0000df00ff017b82 */ /* 0x000fe20000000800 */
[----:B------:R-:W0:Y:S07]  /*0010*/  S2R R13, SR_TID.X ;  /* 0x00000000000d7919 */ /* 0x000e2e0000002100 */
[----:B------:R-:W1:Y:S01]  /*0020*/  LDC.64 R4, c[0x0][0x380] ;  /* 0x0000e000ff047b82 */ /* 0x000e620000000a00 */
[----:B------:R-:W-:Y:S01]  /*0030*/  BSSY.RECONVERGENT B0, `(.L_x_0) ;  /* 0x0000018000007945 */ /* 0x000fe20003800200 */
[----:B------:R-:W-:Y:S01]  /*0040*/  CS2R R2, SRZ ;  /* 0x0000000000027805 */ /* 0x000fe2000001ff00 */
[----:B------:R-:W2:Y:S01]  /*0050*/  LDCU.64 UR4, c[0x0][0x358] ;  /* 0x00006b00ff0477ac */ /* 0x000ea20008000a00 */
[----:B0-----:R-:W-:-:S02]  /*0060*/  LOP3.LUT R9, R13, 0x1f, RZ, 0xc0, !PT ;  /* 0x0000001f0d097812 */ /* 0x001fc400078ec0ff */
[----:B------:R-:W-:-:S03]  /*0070*/  SHF.R.U32.HI R11, RZ, 0x5, R13 ;  /* 0x00000005ff0b7819 */ /* 0x000fc6000001160d */
[----:B-12---:R-:W-:-:S07]  /*0080*/  IMAD.WIDE.U32 R4, R9, 0x8, R4 ;  /* 0x0000000809047825 */ /* 0x006fce00078e0004 */
.L_x_3:
[C---:B------:R-:W-:Y:S01]  /*0090*/  IMAD.WIDE.U32 R6, R11.reuse, 0x200, R4 ;  /* 0x000002000b067825 */ /* 0x040fe200078e0004 */
[----:B------:R-:W-:Y:S03]  /*00a0*/  BSSY.RECONVERGENT B1, `(.L_x_1) ;  /* 0x000000f000017945 */ /* 0x000fe60003800200 */
[----:B------:R-:W-:Y:S01]  /*00b0*/  VIADD R11, R11, 0x1 ;  /* 0x000000010b0b7836 */ /* 0x000fe20000000000 */
[----:B------:R-:W-:Y:S01]  /*00c0*/  MOV R15, R7 ;  /* 0x00000007000f7202 */ /* 0x000fe20000000f00 */
[----:B------:R-:W-:Y:S02]  /*00d0*/  IMAD.MOV.U32 R8, RZ, RZ, R6 ;  /* 0x000000ffff087224 */ /* 0x000fe400078e0006 */
[----:B------:R-:W-:Y:S01]  /*00e0*/  IMAD.MOV.U32 R0, RZ, RZ, R9 ;  /* 0x000000ffff007224 */ /* 0x000fe200078e0009 */
[----:B------:R-:W-:-:S13]  /*00f0*/  ISETP.NE.AND P2, PT, R11, 0x40, PT ;  /* 0x000000400b00780c */ /* 0x000fda0003f45270 */
.L_x_2:
[----:B------:R-:W-:Y:S01]  /*0100*/  MOV R6, R8 ;  /* 0x0000000800067202 */ /* 0x000fe20000000f00 */
[----:B------:R-:W-:-:S06]  /*0110*/  IMAD.MOV.U32 R7, RZ, RZ, R15 ;  /* 0x000000ffff077224 */ /* 0x000fcc00078e000f */
[----:B------:R-:W2:Y:S01]  /*0120*/  LDG.E.64 R6, desc[UR4][R6.64] ;  /* 0x0000000406067981 */ /* 0x000ea2000c1e1b00 */
[----:B------:R-:W-:Y:S02]  /*0130*/  ISETP.GE.U32.AND P0, PT, R0, 0x20, PT ;  /* 0x000000200000780c */ /* 0x000fe40003f06070 */
[----:B------:R-:W-:Y:S02]  /*0140*/  IADD3 R8, P1, PT, R8, 0x100, RZ ;  /* 0x0000010008087810 */ /* 0x000fe40007f3e0ff */
[----:B------:R-:W-:-:S03]  /*0150*/  IADD3 R0, PT, PT, R0, 0x20, RZ ;  /* 0x0000002000007810 */ /* 0x000fc60007ffe0ff */
[----:B------:R-:W-:Y:S01]  /*0160*/  IMAD.X R15, RZ, RZ, R15, P1 ;  /* 0x000000ffff0f7224 */ /* 0x000fe200008e060f */
[----:B--2---:R-:W-:-:S05]  /*0170*/  DADD R2, R6, R2 ;  /* 0x0000000006027229 */ /* 0x004fca0000000002 */
[----:B------:R-:W-:Y:S06]  /*0180*/  @!P0 BRA `(.L_x_2) ;  /* 0xfffffffc00dc8947 */ /* 0x000fec000383ffff */
[----:B------:R-:W-:Y:S05]  /*0190*/  BSYNC.RECONVERGENT B1 ;  /* 0x0000000000017941 */ /* 0x000fea0003800200 */
.L_x_1:
[----:B------:R-:W-:Y:S05]  /*01a0*/  @P2 BRA `(.L_x_3) ;  /* 0xfffffffc00b82947 */ /* 0x000fea000383ffff */
[----:B------:R-:W-:Y:S05]  /*01b0*/  BSYNC.RECONVERGENT B0 ;  /* 0x0000000000007941 */ /* 0x000fea0003800200 */
.L_x_0:
[----:B------:R-:W0:Y:S02]  /*01c0*/  LDC.64 R4, c[0x0][0x388] ;  /* 0x0000e200ff047b82 */ /* 0x000e240000000a00 */
[----:B0-----:R-:W-:-:S05]  /*01d0*/  IMAD.WIDE.U32 R4, R13, 0x8, R4 ;  /* 0x000000080d047825 */ /* 0x001fca00078e0004 */
[----:B------:R-:W-:Y:S01]  /*01e0*/  STG.E.64 desc[UR4][R4.64], R2 ;  /* 0x0000000204007986 */ /* 0x000fe2000c101b04 */
[----:B------:R-:W-:Y:S05]  /*01f0*/  EXIT ;  /* 0x000000000000794d */ /* 0x000fea0003800000 */
.L_x_4:
[----:B------:R-:W-:-:S00]  /*0200*/  BRA `(.L_x_4) ;  /* 0xfffffffc00fc7947 */ /* 0x000fc0000383ffff */
[----:B------:R-:W-:-:S00]  /*0210*/  NOP ;  /* 0x0000000000007918 */ /* 0x000fc00000000000 */
        /* <DEDUP_REMOVED lines=14> */
.L_x_54:


//--------------------- .text._Z10gpukernelXILi16EEvPdS0_ --------------------------
	.section	.text._Z10gpukernelXILi16EEvPdS0_,"ax",@progbits
	.align	128
        .global         _Z10gpukernelXILi16EEvPdS0_
        .type           _Z10gpukernelXILi16EEvPdS0_,@function
        .size           _Z10gpukernelXILi16EEvPdS0_,(.L_x_55 - _Z10gpukernelXILi16EEvPdS0_)
        .other          _Z10gpukernelXILi16EEvPdS0_,@"STO_CUDA_ENTRY STV_DEFAULT"
_Z10gpukernelXILi16EEvPdS0_:
.text._Z10gpukernelXILi16EEvPdS0_:
        /* <DEDUP_REMOVED lines=9> */
.L_x_8:
[C---:B------:R-:W-:Y:S01]  /*0090*/  IMAD.WIDE.U32 R6, R11.reuse, 0x200, R4 ;  /* 0x000002000b067825 */ /* 0x040fe200078e0004 */
[----:B------:R-:W-:Y:S01]  /*00a0*/  BSSY.RECONVERGENT B1, `(.L_x_6) ;  /* 0x000000f000017945 */ /* 0x000fe20003800200 */
[C---:B------:R-:W-:Y:S02]  /*00b0*/  ISETP.GE.U32.AND P2, PT, R11.reuse, 0x3e, PT ;  /* 0x0000003e0b00780c */ /* 0x040fe40003f46070 */
[----:B------:R-:W-:Y:S01]  /*00c0*/  IMAD.MOV.U32 R8, RZ, RZ, R6 ;  /* 0x000000ffff087224 */ /* 0x000fe200078e0006 */
[----:B------:R-:W-:Y:S01]  /*00d0*/  MOV R0, R9 ;  /* 0x0000000900007202 */ /* 0x000fe20000000f00 */
[----:B------:R-:W-:Y:S02]  /*00e0*/  IMAD.MOV.U32 R15, RZ, RZ, R7 ;  /* 0x000000ffff0f7224 */ /* 0x000fe400078e0007 */
[----:B------:R-:W-:-:S07]  /*00f0*/  VIADD R11, R11, 0x2 ;  /* 0x000000020b0b7836 */ /* 0x000fce0000000000 */
.L_x_7:
        /* <DEDUP_REMOVED lines=10> */
.L_x_6:
[----:B------:R-:W-:Y:S05]  /*01a0*/  @!P2 BRA `(.L_x_8) ;  /* 0xfffffffc00b8a947 */ /* 0x000fea000383ffff */
[----:B------:R-:W-:Y:S05]  /*01b0*/  BSYNC.RECONVERGENT B0 ;  /* 0x0000000000007941 */ /* 0x000fea0003800200 */
.L_x_5:
[----:B------:R-:W0:Y:S02]  /*01c0*/  LDC.64 R4, c[0x0][0x388] ;  /* 0x0000e200ff047b82 */ /* 0x000e240000000a00 */
[----:B0-----:R-:W-:-:S05]  /*01d0*/  IMAD.WIDE.U32 R4, R13, 0x8, R4 ;  /* 0x000000080d047825 */ /* 0x001fca00078e0004 */
[----:B------:R-:W-:Y:S01]  /*01e0*/  STG.E.64 desc[UR4][R4.64], R2 ;  /* 0x0000000204007986 */ /* 0x000fe2000c101b04 */
[----:B------:R-:W-:Y:S05]  /*01f0*/  EXIT ;  /* 0x000000000000794d */ /* 0x000fea0003800000 */
.L_x_9:
        /* <DEDUP_REMOVED lines=16> */
.L_x_55:


//--------------------- .text._Z10gpukernelXILi8EEvPdS0_ --------------------------
	.section	.text._Z10gpukernelXILi8EEvPdS0_,"ax",@progbits
	.align	128
        .global         _Z10gpukernelXILi8EEvPdS0_
        .type           _Z10gpukernelXILi8EEvPdS0_,@function
        .size           _Z10gpukernelXILi8EEvPdS0_,(.L_x_56 - _Z10gpukernelXILi8EEvPdS0_)
        .other          _Z10gpukernelXILi8EEvPdS0_,@"STO_CUDA_ENTRY STV_DEFAULT"
_Z10gpukernelXILi8EEvPdS0_:
.text._Z10gpukernelXILi8EEvPdS0_:
[----:B------:R-:W-:Y:S01]  /*0000*/  LDC R1, c[0x0][0x37c] ;  /* 0x0000df00ff017b82 */ /* 0x000fe20000000800 */
[----:B------:R-:W0:Y:S07]  /*0010*/  S2R R7, SR_TID.X ;  /* 0x0000000000077919 */ /* 0x000e2e0000002100 */
[----:B------:R-:W1:Y:S01]  /*0020*/  LDC.64 R2, c[0x0][0x388] ;  /* 0x0000e200ff027b82 */ /* 0x000e620000000a00 */
[----:B------:R-:W2:Y:S01]  /*0030*/  LDCU.64 UR4, c[0x0][0x358] ;  /* 0x00006b00ff0477ac */ /* 0x000ea20008000a00 */
[----:B------:R-:W-:Y:S01]  /*0040*/  BSSY.RECONVERGENT B0, `(.L_x_10) ;  /* 0x0000023000007945 */ /* 0x000fe20003800200 */
[----:B------:R-:W-:-:S02]  /*0050*/  CS2R R16, SRZ ;  /* 0x0000000000107805 */ /* 0x000fc4000001ff00 */
[C---:B0-----:R-:W-:Y:S01]  /*0060*/  ISETP.GT.U32.AND P0, PT, R7.reuse, 0x1ff, PT ;  /* 0x000001ff0700780c */ /* 0x041fe20003f04070 */
[----:B-1----:R-:W-:-:S12]  /*0070*/  IMAD.WIDE.U32 R2, R7, 0x8, R2 ;  /* 0x0000000807027825 */ /* 0x002fd800078e0002 */
[----:B--2---:R-:W-:Y:S05]  /*0080*/  @P0 BRA `(.L_x_11) ;  /* 0x0000000000780947 */ /* 0x004fea0003800000 */
[----:B------:R-:W0:Y:S01]  /*0090*/  LDC.64 R4, c[0x0][0x380] ;  /* 0x0000e000ff047b82 */ /* 0x000e220000000a00 */
[----:B------:R-:W-:Y:S02]  /*00a0*/  SHF.R.U32.HI R0, RZ, 0x3, R7 ;  /* 0x00000003ff007819 */ /* 0x000fe40000011607 */
[----:B------:R-:W-:Y:S02]  /*00b0*/  CS2R R16, SRZ ;  /* 0x0000000000107805 */ /* 0x000fe4000001ff00 */
[----:B------:R-:W-:-:S05]  /*00c0*/  LOP3.LUT R7, R7, 0x7, RZ, 0xc0, !PT ;  /* 0x0000000707077812 */ /* 0x000fca00078ec0ff */
[----:B------:R-:W-:-:S04]  /*00d0*/  IMAD R7, R0, 0x40, R7 ;  /* 0x0000004000077824 */ /* 0x000fc800078e0207 */
[----:B0-----:R-:W-:-:S03]  /*00e0*/  IMAD.WIDE.U32 R4, R7, 0x8, R4 ;  /* 0x0000000807047825 */ /* 0x001fc600078e0004 */
[----:B------:R-:W-:-:S05]  /*00f0*/  IADD3 R10, P0, PT, R4, 0x100, RZ ;  /* 0x00000100040a7810 */ /* 0x000fca0007f1e0ff */
[----:B------:R-:W-:-:S08]  /*0100*/  IMAD.X R7, RZ, RZ, R5, P0 ;  /* 0x000000ffff077224 */ /* 0x000fd000000e0605 */
.L_x_12:
[----:B------:R-:W-:-:S05]  /*0110*/  IMAD.MOV.U32 R6, RZ, RZ, R10 ;  /* 0x000000ffff067224 */ /* 0x000fca00078e000a */
[----:B------:R-:W2:Y:S04]  /*0120*/  LDG.E.64 R18, desc[UR4][R6.64+-0x100] ;  /* 0xffff000406127981 */ /* 0x000ea8000c1e1b00 */
[----:B------:R-:W3:Y:S04]  /*0130*/  LDG.E.64 R20, desc[UR4][R6.64+-0xc0] ;  /* 0xffff400406147981 */ /* 0x000ee8000c1e1b00 */
[----:B------:R-:W4:Y:S04]  /*0140*/  LDG.E.64 R22, desc[UR4][R6.64+-0x80] ;  /* 0xffff800406167981 */ /* 0x000f28000c1e1b00 */
[----:B------:R-:W5:Y:S04]  /*0150*/  LDG.E.64 R14, desc[UR4][R6.64+-0x40] ;  /* 0xffffc004060e7981 */ /* 0x000f68000c1e1b00 */
[----:B------:R-:W5:Y:S04]  /*0160*/  LDG.E.64 R12, desc[UR4][R6.64] ;  /* 0x00000004060c7981 */ /* 0x000f68000c1e1b00 */
[----:B------:R-:W5:Y:S04]  /*0170*/  LDG.E.64 R10, desc[UR4][R6.64+0x40] ;  /* 0x00004004060a7981 */ /* 0x000f68000c1e1b00 */
[----:B------:R-:W5:Y:S04]  /*0180*/  LDG.E.64 R8, desc[UR4][R6.64+0x80] ;  /* 0x0000800406087981 */ /* 0x000f68000c1e1b00 */
[----:B------:R0:W5:Y:S01]  /*0190*/  LDG.E.64 R4, desc[UR4][R6.64+0xc0] ;  /* 0x0000c00406047981 */ /* 0x000162000c1e1b00 */
[C---:B------:R-:W-:Y:S01]  /*01a0*/  ISETP.GE.U32.AND P0, PT, R0.reuse, 0x3c, PT ;  /* 0x0000003c0000780c */ /* 0x040fe20003f06070 */
[----:B------:R-:W-:Y:S01]  /*01b0*/  VIADD R0, R0, 0x4 ;  /* 0x0000000400007836 */ /* 0x000fe20000000000 */
[----:B--2---:R-:W-:-:S08]  /*01c0*/  DADD R18, R18, R16 ;  /* 0x0000000012127229 */ /* 0x004fd00000000010 */
[----:B---3--:R-:W-:-:S08]  /*01d0*/  DADD R18, R18, R20 ;  /* 0x0000000012127229 */ /* 0x008fd00000000014 */
[----:B----4-:R-:W-:-:S08]  /*01e0*/  DADD R18, R18, R22 ;  /* 0x0000000012127229 */ /* 0x010fd00000000016 */
[----:B-----5:R-:W-:-:S08]  /*01f0*/  DADD R14, R18, R14 ;  /* 0x00000000120e7229 */ /* 0x020fd0000000000e */
[----:B------:R-:W-:-:S08]  /*0200*/  DADD R12, R14, R12 ;  /* 0x000000000e0c7229 */ /* 0x000fd0000000000c */
[----:B------:R-:W-:-:S08]  /*0210*/  DADD R10, R12, R10 ;  /* 0x000000000c0a7229 */ /* 0x000fd0000000000a */
[----:B------:R-:W-:Y:S01]  /*0220*/  DADD R8, R10, R8 ;  /* 0x000000000a087229 */ /* 0x000fe20000000008 */
[----:B------:R-:W-:-:S05]  /*0230*/  IADD3 R10, P1, PT, R6, 0x800, RZ ;  /* 0x00000800060a7810 */ /* 0x000fca0007f3e0ff */
[----:B0-----:R-:W-:Y:S02]  /*0240*/  IMAD.X R7, RZ, RZ, R7, P1 ;  /* 0x000000ffff077224 */ /* 0x001fe400008e0607 */
[----:B------:R-:W-:Y:S01]  /*0250*/  DADD R16, R8, R4 ;  /* 0x0000000008107229 */ /* 0x000fe20000000004 */
[----:B------:R-:W-:Y:S10]  /*0260*/  @!P0 BRA `(.L_x_12) ;  /* 0xfffffffc00a88947 */ /* 0x000ff4000383ffff */
.L_x_11:
[----:B------:R-:W-:Y:S05]  /*0270*/  BSYNC.RECONVERGENT B0 ;  /* 0x0000000000007941 */ /* 0x000fea0003800200 */
.L_x_10:
[----:B------:R-:W-:Y:S01]  /*0280*/  STG.E.64 desc[UR4][R2.64], R16 ;  /* 0x0000001002007986 */ /* 0x000fe2000c101b04 */
[----:B------:R-:W-:Y:S05]  /*0290*/  EXIT ;  /* 0x000000000000794d */ /* 0x000fea0003800000 */
.L_x_13:
        /* <DEDUP_REMOVED lines=14> */
.L_x_56:


//--------------------- .text._Z10gpukernelXILi4EEvPdS0_ --------------------------
	.section	.text._Z10gpukernelXILi4EEvPdS0_,"ax",@progbits
	.align	128
        .global         _Z10gpukernelXILi4EEvPdS0_
        .type           _Z10gpukernelXILi4EEvPdS0_,@function
        .size           _Z10gpukernelXILi4EEvPdS0_,(.L_x_57 - _Z10gpukernelXILi4EEvPdS0_)
        .other          _Z10gpukernelXILi4EEvPdS0_,@"STO_CUDA_ENTRY STV_DEFAULT"
_Z10gpukernelXILi4EEvPdS0_:
.text._Z10gpukernelXILi4EEvPdS0_:
        /* <DEDUP_REMOVED lines=17> */
.L_x_16:
[----:B------:R-:W2:Y:S04]  /*0110*/  LDG.E.64 R24, desc[UR4][R4.64+-0x100] ;  /* 0xffff000404187981 */ /* 0x000ea8000c1e1b00 */
[----:B------:R-:W3:Y:S04]  /*0120*/  LDG.E.64 R18, desc[UR4][R4.64+-0xe0] ;  /* 0xffff200404127981 */ /* 0x000ee8000c1e1b00 */
[----:B------:R-:W4:Y:S04]  /*0130*/  LDG.E.64 R20, desc[UR4][R4.64+-0xc0] ;  /* 0xffff400404147981 */ /* 0x000f28000c1e1b00 */
[----:B------:R-:W5:Y:S04]  /*0140*/  LDG.E.64 R22, desc[UR4][R4.64+-0xa0] ;  /* 0xffff600404167981 */ /* 0x000f68000c1e1b00 */
[----:B------:R-:W5:Y:S04]  /*0150*/  LDG.E.64 R6, desc[UR4][R4.64+-0x80] ;  /* 0xffff800404067981 */ /* 0x000f68000c1e1b00 */
[----:B------:R-:W5:Y:S04]  /*0160*/  LDG.E.64 R8, desc[UR4][R4.64+-0x60] ;  /* 0xffffa00404087981 */ /* 0x000f68000c1e1b00 */
[----:B------:R-:W5:Y:S04]  /*0170*/  LDG.E.64 R10, desc[UR4][R4.64+-0x40] ;  /* 0xffffc004040a7981 */ /* 0x000f68000c1e1b00 */
[----:B------:R-:W5:Y:S04]  /*0180*/  LDG.E.64 R12, desc[UR4][R4.64+-0x20] ;  /* 0xffffe004040c7981 */ /* 0x000f68000c1e1b00 */
[----:B------:R-:W5:Y:S01]  /*0190*/  LDG.E.64 R14, desc[UR4][R4.64] ;  /* 0x00000004040e7981 */ /* 0x000f62000c1e1b00 */
[----:B--2---:R-:W-:-:S03]  /*01a0*/  DADD R24, R24, R16 ;  /* 0x0000000018187229 */ /* 0x004fc60000000010 */
[----:B------:R-:W2:Y:S05]  /*01b0*/  LDG.E.64 R16, desc[UR4][R4.64+0x20] ;  /* 0x0000200404107981 */ /* 0x000eaa000c1e1b00 */
[----:B---3--:R-:W-:Y:S01]  /*01c0*/  DADD R24, R24, R18 ;  /* 0x0000000018187229 */ /* 0x008fe20000000012 */
[----:B------:R-:W3:Y:S07]  /*01d0*/  LDG.E.64 R18, desc[UR4][R4.64+0x40] ;  /* 0x0000400404127981 */ /* 0x000eee000c1e1b00 */
[----:B----4-:R-:W-:Y:S01]  /*01e0*/  DADD R24, R24, R20 ;  /* 0x0000000018187229 */ /* 0x010fe20000000014 */
[----:B------:R-:W4:Y:S07]  /*01f0*/  LDG.E.64 R20, desc[UR4][R4.64+0x60] ;  /* 0x0000600404147981 */ /* 0x000f2e000c1e1b00 */
[----:B-----5:R-:W-:Y:S01]  /*0200*/  DADD R24, R24, R22 ;  /* 0x0000000018187229 */ /* 0x020fe20000000016 */
[----:B------:R-:W5:Y:S07]  /*0210*/  LDG.E.64 R22, desc[UR4][R4.64+0x80] ;  /* 0x0000800404167981 */ /* 0x000f6e000c1e1b00 */
[----:B------:R-:W-:Y:S01]  /*0220*/  DADD R24, R24, R6 ;  /* 0x0000000018187229 */ /* 0x000fe20000000006 */
[----:B------:R-:W5:Y:S07]  /*0230*/  LDG.E.64 R6, desc[UR4][R4.64+0xa0] ;  /* 0x0000a00404067981 */ /* 0x000f6e000c1e1b00 */
[----:B------:R-:W-:Y:S01]  /*0240*/  DADD R24, R24, R8 ;  /* 0x0000000018187229 */ /* 0x000fe20000000008 */
[----:B------:R-:W5:Y:S07]  /*0250*/  LDG.E.64 R8, desc[UR4][R4.64+0xc0] ;  /* 0x0000c00404087981 */ /* 0x000f6e000c1e1b00 */
[----:B------:R-:W-:Y:S01]  /*0260*/  DADD R24, R24, R10 ;  /* 0x0000000018187229 */ /* 0x000fe2000000000a */
[----:B------:R0:W5:Y:S01]  /*0270*/  LDG.E.64 R10, desc[UR4][R4.64+0xe0] ;  /* 0x0000e004040a7981 */ /* 0x000162000c1e1b00 */
[C---:B------:R-:W-:Y:S01]  /*0280*/  ISETP.GE.U32.AND P0, PT, R0.reuse, 0x38, PT ;  /* 0x000000380000780c */ /* 0x040fe20003f06070 */
[----:B------:R-:W-:-:S05]  /*0290*/  VIADD R0, R0, 0x8 ;  /* 0x0000000800007836 */ /* 0x000fca0000000000 */
[----:B------:R-:W-:Y:S01]  /*02a0*/  DADD R12, R24, R12 ;  /* 0x00000000180c7229 */ /* 0x000fe2000000000c */
[----:B0-----:R-:W-:-:S07]  /*02b0*/  IADD3 R4, P1, PT, R4, 0x1000, RZ ;  /* 0x0000100004047810 */ /* 0x001fce0007f3e0ff */
[----:B------:R-:W-:Y:S01]  /*02c0*/  DADD R12, R12, R14 ;  /* 0x000000000c0c7229 */ /* 0x000fe2000000000e */
[----:B------:R-:W-:-:S07]  /*02d0*/  IMAD.X R5, RZ, RZ, R5, P1 ;  /* 0x000000ffff057224 */ /* 0x000fce00008e0605 */
[----:B--2---:R-:W-:-:S08]  /*02e0*/  DADD R12, R12, R16 ;  /* 0x000000000c0c7229 */ /* 0x004fd00000000010 */
[----:B---3--:R-:W-:-:S08]  /*02f0*/  DADD R12, R12, R18 ;  /* 0x000000000c0c7229 */ /* 0x008fd00000000012 */
[----:B----4-:R-:W-:-:S08]  /*0300*/  DADD R12, R12, R20 ;  /* 0x000000000c0c7229 */ /* 0x010fd00000000014 */
[----:B-----5:R-:W-:-:S08]  /*0310*/  DADD R12, R12, R22 ;  /* 0x000000000c0c7229 */ /* 0x020fd00000000016 */
[----:B------:R-:W-:-:S08]  /*0320*/  DADD R6, R12, R6 ;  /* 0x000000000c067229 */ /* 0x000fd00000000006 */
[----:B------:R-:W-:-:S08]  /*0330*/  DADD R6, R6, R8 ;  /* 0x0000000006067229 */ /* 0x000fd00000000008 */
[----:B------:R-:W-:Y:S01]  /*0340*/  DADD R16, R6, R10 ;  /* 0x0000000006107229 */ /* 0x000fe2000000000a */
[----:B------:R-:W-:Y:S10]  /*0350*/  @!P0 BRA `(.L_x_16) ;  /* 0xfffffffc006c8947 */ /* 0x000ff4000383ffff */
.L_x_15:
[----:B------:R-:W-:Y:S05]  /*0360*/  BSYNC.RECONVERGENT B0 ;  /* 0x0000000000007941 */ /* 0x000fea0003800200 */
.L_x_14:
[----:B------:R-:W-:Y:S01]  /*0370*/  STG.E.64 desc[UR4][R2.64], R16 ;  /* 0x0000001002007986 */ /* 0x000fe2000c101b04 */
[----:B------:R-:W-:Y:S05]  /*0380*/  EXIT ;  /* 0x000000000000794d */ /* 0x000fea0003800000 */
.L_x_17:
        /* <DEDUP_REMOVED lines=15> */
.L_x_57:


//--------------------- .text._Z10gpukernelXILi2EEvPdS0_ --------------------------
	.section	.text._Z10gpukernelXILi2EEvPdS0_,"ax",@progbits
	.align	128
        .global         _Z10gpukernelXILi2EEvPdS0_
        .type           _Z10gpukernelXILi2EEvPdS0_,@function
        .size           _Z10gpukernelXILi2EEvPdS0_,(.L_x_58 - _Z10gpukernelXILi2EEvPdS0_)
        .other          _Z10gpukernelXILi2EEvPdS0_,@"STO_CUDA_ENTRY STV_DEFAULT"
_Z10gpukernelXILi2EEvPdS0_:
.text._Z10gpukernelXILi2EEvPdS0_:
[----:B------:R-:W-:Y:S01]  /*0000*/  LDC R1, c[0x0][0x37c] ;  /* 0x0000df00ff017b82 */ /* 0x000fe20000000800 */
[----:B------:R-:W0:Y:S01]  /*0010*/  S2R R0, SR_TID.X ;  /* 0x0000000000007919 */ /* 0x000e220000002100 */
[----:B------:R-:W1:Y:S01]  /*0020*/  LDCU.64 UR4, c[0x0][0x358] ;  /* 0x00006b00ff0477ac */ /* 0x000e620008000a00 */
[----:B------:R-:W-:Y:S01]  /*0030*/  BSSY.RECONVERGENT B0, `(.L_x_18) ;  /* 0x0000035000007945 */ /* 0x000fe20003800200 */
[----:B------:R-:W-:Y:S02]  /*0040*/  CS2R R14, SRZ ;  /* 0x00000000000e7805 */ /* 0x000fe4000001ff00 */
[----:B0-----:R-:W-:-:S13]  /*0050*/  ISETP.GT.U32.AND P0, PT, R0, 0x7f, PT ;  /* 0x0000007f0000780c */ /* 0x001fda0003f04070 */
[----:B-1----:R-:W-:Y:S05]  /*0060*/  @P0 BRA `(.L_x_19) ;  /* 0x0000000000c40947 */ /* 0x002fea0003800000 */
[----:B------:R-:W0:Y:S01]  /*0070*/  LDC.64 R2, c[0x0][0x380] ;  /* 0x0000e000ff027b82 */ /* 0x000e220000000a00 */
[----:B------:R-:W-:Y:S02]  /*0080*/  LOP3.LUT R5, R0, 0x1, RZ, 0xc0, !PT ;  /* 0x0000000100057812 */ /* 0x000fe400078ec0ff */
[----:B------:R-:W-:Y:S02]  /*0090*/  CS2R R14, SRZ ;  /* 0x00000000000e7805 */ /* 0x000fe4000001ff00 */
[----:B------:R-:W-:Y:S01]  /*00a0*/  SHF.R.U32.HI R21, RZ, 0x1, R0 ;  /* 0x00000001ff157819 */ /* 0x000fe20000011600 */
[----:B0-----:R-:W-:-:S03]  /*00b0*/  IMAD.WIDE.U32 R2, R5, 0x8, R2 ;  /* 0x0000000805027825 */ /* 0x001fc600078e0002 */
[----:B------:R-:W-:-:S05]  /*00c0*/  IADD3 R4, P0, PT, R2, 0x80, RZ ;  /* 0x0000008002047810 */ /* 0x000fca0007f1e0ff */
[----:B------:R-:W-:-:S08]  /*00d0*/  IMAD.X R5, RZ, RZ, R3, P0 ;  /* 0x000000ffff057224 */ /* 0x000fd000000e0603 */
.L_x_21:
[C---:B------:R-:W-:Y:S01]  /*00e0*/  IMAD.WIDE.U32 R2, R21.reuse, 0x200, R4 ;  /* 0x0000020015027825 */ /* 0x040fe200078e0004 */
[----:B------:R-:W-:-:S03]  /*00f0*/  ISETP.GE.U32.AND P2, PT, R21, 0x30, PT ;  /* 0x000000301500780c */ /* 0x000fc60003f46070 */
[----:B------:R-:W-:Y:S02]  /*0100*/  IMAD.MOV.U32 R20, RZ, RZ, RZ ;  /* 0x000000ffff147224 */ /* 0x000fe400078e00ff */
[----:B------:R-:W-:-:S08]  /*0110*/  VIADD R21, R21, 0x10 ;  /* 0x0000001015157836 */ /* 0x000fd00000000000 */
.L_x_20:
[----:B------:R-:W2:Y:S04]  /*0120*/  LDG.E.64 R24, desc[UR4][R2.64+-0x80] ;  /* 0xffff800402187981 */ /* 0x000ea8000c1e1b00 */
[----:B------:R-:W3:Y:S04]  /*0130*/  LDG.E.64 R16, desc[UR4][R2.64+-0x70] ;  /* 0xffff900402107981 */ /* 0x000ee8000c1e1b00 */
[----:B------:R-:W4:Y:S04]  /*0140*/  LDG.E.64 R18, desc[UR4][R2.64+-0x60] ;  /* 0xffffa00402127981 */ /* 0x000f28000c1e1b00 */
        /* <DEDUP_REMOVED lines=18> */
[----:B------:R-:W5:Y:S07]  /*0270*/  LDG.E.64 R10, desc[UR4][R2.64+0x60] ;  /* 0x00006004020a7981 */ /* 0x000f6e000c1e1b00 */
[----:B------:R-:W-:Y:S01]  /*0280*/  DADD R24, R24, R12 ;  /* 0x0000000018187229 */ /* 0x000fe2000000000c */
[----:B------:R0:W5:Y:S01]  /*0290*/  LDG.E.64 R12, desc[UR4][R2.64+0x70] ;  /* 0x00007004020c7981 */ /* 0x000162000c1e1b00 */
[----:B------:R-:W-:-:S05]  /*02a0*/  VIADD R20, R20, 0x10 ;  /* 0x0000001014147836 */ /* 0x000fca0000000000 */
[----:B------:R-:W-:Y:S02]  /*02b0*/  ISETP.NE.AND P0, PT, R20, 0x20, PT ;  /* 0x000000201400780c */ /* 0x000fe40003f05270 */
[----:B0-----:R-:W-:-:S05]  /*02c0*/  IADD3 R2, P1, PT, R2, 0x100, RZ ;  /* 0x0000010002027810 */ /* 0x001fca0007f3e0ff */
[----:B------:R-:W-:Y:S01]  /*02d0*/  IMAD.X R3, RZ, RZ, R3, P1 ;  /* 0x000000ffff037224 */ /* 0x000fe200008e0603 */
[----:B--2---:R-:W-:-:S08]  /*02e0*/  DADD R14, R24, R14 ;  /* 0x00000000180e7229 */ /* 0x004fd0000000000e */
[----:B---3--:R-:W-:-:S08]  /*02f0*/  DADD R14, R14, R16 ;  /* 0x000000000e0e7229 */ /* 0x008fd00000000010 */
[----:B----4-:R-:W-:-:S08]  /*0300*/  DADD R14, R14, R18 ;  /* 0x000000000e0e7229 */ /* 0x010fd00000000012 */
[----:B-----5:R-:W-:-:S08]  /*0310*/  DADD R14, R14, R22 ;  /* 0x000000000e0e7229 */ /* 0x020fd00000000016 */
[----:B------:R-:W-:-:S08]  /*0320*/  DADD R6, R14, R6 ;  /* 0x000000000e067229 */ /* 0x000fd00000000006 */
[----:B------:R-:W-:-:S08]  /*0330*/  DADD R6, R6, R8 ;  /* 0x0000000006067229 */ /* 0x000fd00000000008 */
[----:B------:R-:W-:-:S08]  /*0340*/  DADD R6, R6, R10 ;  /* 0x0000000006067229 */ /* 0x000fd0000000000a */
[----:B------:R-:W-:Y:S01]  /*0350*/  DADD R14, R6, R12 ;  /* 0x00000000060e7229 */ /* 0x000fe2000000000c */
[----:B------:R-:W-:Y:S10]  /*0360*/  @P0 BRA `(.L_x_20) ;  /* 0xfffffffc006c0947 */ /* 0x000ff4000383ffff */
[----:B------:R-:W-:Y:S05]  /*0370*/  @!P2 BRA `(.L_x_21) ;  /* 0xfffffffc0058a947 */ /* 0x000fea000383ffff */
.L_x_19:
[----:B------:R-:W-:Y:S05]  /*0380*/  BSYNC.RECONVERGENT B0 ;  /* 0x0000000000007941 */ /* 0x000fea0003800200 */
.L_x_18:
[----:B------:R-:W0:Y:S02]  /*0390*/  LDC.64 R2, c[0x0][0x388] ;  /* 0x0000e200ff027b82 */ /* 0x000e240000000a00 */
[----:B0-----:R-:W-:-:S05]  /*03a0*/  IMAD.WIDE.U32 R2, R0, 0x8, R2 ;  /* 0x0000000800027825 */ /* 0x001fca00078e0002 */
[----:B------:R-:W-:Y:S01]  /*03b0*/  STG.E.64 desc[UR4][R2.64], R14 ;  /* 0x0000000e02007986 */ /* 0x000fe2000c101b04 */
[----:B------:R-:W-:Y:S05]  /*03c0*/  EXIT ;  /* 0x000000000000794d */ /* 0x000fea0003800000 */
.L_x_22:
        /* <DEDUP_REMOVED lines=11> */
.L_x_58:


//--------------------- .text._Z10gpukernelXILi1EEvPdS0_ --------------------------
	.section	.text._Z10gpukernelXILi1EEvPdS0_,"ax",@progbits
	.align	128
        .global         _Z10gpukernelXILi1EEvPdS0_
        .type           _Z10gpukernelXILi1EEvPdS0_,@function
        .size           _Z10gpukernelXILi1EEvPdS0_,(.L_x_59 - _Z10gpukernelXILi1EEvPdS0_)
        .other          _Z10gpukernelXILi1EEvPdS0_,@"STO_CUDA_ENTRY STV_DEFAULT"
_Z10gpukernelXILi1EEvPdS0_:
.text._Z10gpukernelXILi1EEvPdS0_:
        /* <DEDUP_REMOVED lines=10> */
[----:B------:R-:W-:Y:S01]  /*00a0*/  CS2R R22, SRZ ;  /* 0x0000000000167805 */ /* 0x000fe2000001ff00 */
[----:B0-----:R-:W-:-:S03]  /*00b0*/  IMAD.WIDE.U32 R4, R0, 0x200, R4 ;  /* 0x0000020000047825 */ /* 0x001fc600078e0004 */
[----:B------:R-:W-:-:S05]  /*00c0*/  IADD3 R4, P0, PT, R4, 0x100, RZ ;  /* 0x0000010004047810 */ /* 0x000fca0007f1e0ff */
[----:B------:R-:W-:-:S08]  /*00d0*/  IMAD.X R5, RZ, RZ, R5, P0 ;  /* 0x000000ffff057224 */ /* 0x000fd000000e0605 */
.L_x_25:
        /* <DEDUP_REMOVED lines=27> */
[----:B--2---:R-:W-:Y:S01]  /*0290*/  DADD R24, R24, R22 ;  /* 0x0000000018187229 */ /* 0x004fe20000000016 */
[----:B------:R-:W2:Y:S07]  /*02a0*/  LDG.E.64 R22, desc[UR4][R4.64+-0x70] ;  /* 0xffff900404167981 */ /* 0x000eae000c1e1b00 */
        /* <DEDUP_REMOVED lines=89> */
[----:B------:R0:W2:Y:S01]  /*0840*/  LDG.E.64 R22, desc[UR4][R4.64+0xf8] ;  /* 0x0000f80404167981 */ /* 0x0000a2000c1e1b00 */
[C---:B------:R-:W-:Y:S01]  /*0850*/  ISETP.GE.U32.AND P0, PT, R0.reuse, 0x20, PT ;  /* 0x000000200000780c */ /* 0x040fe20003f06070 */
[----:B------:R-:W-:-:S05]  /*0860*/  VIADD R0, R0, 0x20 ;  /* 0x0000002000007836 */ /* 0x000fca0000000000 */
[----:B---3--:R-:W-:Y:S01]  /*0870*/  DADD R6, R24, R6 ;  /* 0x0000000018067229 */ /* 0x008fe20000000006 */
[----:B0-----:R-:W-:-:S07]  /*0880*/  IADD3 R4, P1, PT, R4, 0x4000, RZ ;  /* 0x0000400004047810 */ /* 0x001fce0007f3e0ff */
[----:B----4-:R-:W-:Y:S01]  /*0890*/  DADD R6, R6, R8 ;  /* 0x0000000006067229 */ /* 0x010fe20000000008 */
[----:B------:R-:W-:-:S07]  /*08a0*/  IMAD.X R5, RZ, RZ, R5, P1 ;  /* 0x000000ffff057224 */ /* 0x000fce00008e0605 */
[----:B-----5:R-:W-:-:S08]  /*08b0*/  DADD R6, R6, R10 ;  /* 0x0000000006067229 */ /* 0x020fd0000000000a */
[----:B------:R-:W-:-:S08]  /*08c0*/  DADD R6, R6, R12 ;  /* 0x0000000006067229 */ /* 0x000fd0000000000c */
[----:B------:R-:W-:-:S08]  /*08d0*/  DADD R6, R6, R14 ;  /* 0x0000000006067229 */ /* 0x000fd0000000000e */
[----:B------:R-:W-:-:S08]  /*08e0*/  DADD R6, R6, R16 ;  /* 0x0000000006067229 */ /* 0x000fd00000000010 */
[----:B------:R-:W-:-:S08]  /*08f0*/  DADD R6, R6, R18 ;  /* 0x0000000006067229 */ /* 0x000fd00000000012 */
[----:B------:R-:W-:-:S08]  /*0900*/  DADD R6, R6, R20 ;  /* 0x0000000006067229 */ /* 0x000fd00000000014 */
[----:B--2---:R-:W-:Y:S01]  /*0910*/  DADD R22, R6, R22 ;  /* 0x0000000006167229 */ /* 0x004fe20000000016 */
[----:B------:R-:W-:Y:S10]  /*0920*/  @!P0 BRA `(.L_x_25) ;  /* 0xfffffff400ec8947 */ /* 0x000ff4000383ffff */
.L_x_24:
[----:B------:R-:W-:Y:S05]  /*0930*/  BSYNC.RECONVERGENT B0 ;  /* 0x0000000000007941 */ /* 0x000fea0003800200 */
.L_x_23:
[----:B------:R-:W-:Y:S01]  /*0940*/  STG.E.64 desc[UR4][R2.64], R22 ;  /* 0x0000001602007986 */ /* 0x000fe2000c101b04 */
[----:B------:R-:W-:Y:S05]  /*0950*/  EXIT ;  /* 0x000000000000794d */ /* 0x000fea0003800000 */
.L_x_26:
        /* <DEDUP_REMOVED lines=10> */
.L_x_59:


//--------------------- .text._Z11gpukernel32PdS_ --------------------------
	.section	.text._Z11gpukernel32PdS_,"ax",@progbits
	.align	128
        .global         _Z11gpukernel32PdS_
        .type           _Z11gpukernel32PdS_,@function
        .size           _Z11gpukernel32PdS_,(.L_x_60 - _Z11gpukernel32PdS_)
        .other          _Z11gpukernel32PdS_,@"STO_CUDA_ENTRY STV_DEFAULT"
_Z11gpukernel32PdS_:
.text._Z11gpukernel32PdS_:
        /* <DEDUP_REMOVED lines=14> */
.L_x_29:
        /* <DEDUP_REMOVED lines=133> */
.L_x_28:
[----:B------:R-:W-:Y:S05]  /*0930*/  BSYNC.RECONVERGENT B0 ;  /* 0x0000000000007941 */ /* 0x000fea0003800200 */
.L_x_27:
[----:B------:R-:W-:Y:S01]  /*0940*/  STG.E.64 desc[UR4][R2.64], R22 ;  /* 0x0000001602007986 */ /* 0x000fe2000c101b04 */
[----:B------:R-:W-:Y:S05]  /*0950*/  EXIT ;  /* 0x000000000000794d */ /* 0x000fea0003800000 */
.L_x_30:
        /* <DEDUP_REMOVED lines=10> */
.L_x_60:


//--------------------- .text._Z11gpukernel16PdS_ --------------------------
	.section	.text._Z11gpukernel16PdS_,"ax",@progbits
	.align	128
        .global         _Z11gpukernel16PdS_
        .type           _Z11gpukernel16PdS_,@function
        .size           _Z11gpukernel16PdS_,(.L_x_61 - _Z11gpukernel16PdS_)
        .other          _Z11gpukernel16PdS_,@"STO_CUDA_ENTRY STV_DEFAULT"
_Z11gpukernel16PdS_:
.text._Z11gpukernel16PdS_:
        /* <DEDUP_REMOVED lines=14> */
.L_x_34:
[C---:B------:R-:W-:Y:S01]  /*00e0*/  IMAD.WIDE.U32 R2, R21.reuse, 0x200, R4 ;  /* 0x0000020015027825 */ /* 0x040fe200078e0004 */
[----:B------:R-:W-:-:S03]  /*00f0*/  ISETP.GE.U32.AND P2, PT, R21, 0x30, PT ;  /* 0x000000301500780c */ /* 0x000fc60003f46070 */
[----:B------:R-:W-:Y:S02]  /*0100*/  IMAD.MOV.U32 R20, RZ, RZ, RZ ;  /* 0x000000ffff147224 */ /* 0x000fe400078e00ff */
[----:B------:R-:W-:-:S08]  /*0110*/  VIADD R21, R21, 0x10 ;  /* 0x0000001015157836 */ /* 0x000fd00000000000 */
.L_x_33:
        /* <DEDUP_REMOVED lines=38> */
.L_x_32:
[----:B------:R-:W-:Y:S05]  /*0380*/  BSYNC.RECONVERGENT B0 ;  /* 0x0000000000007941 */ /* 0x000fea0003800200 */
.L_x_31:
[----:B------:R-:W0:Y:S02]  /*0390*/  LDC.64 R2, c[0x0][0x388] ;  /* 0x0000e200ff027b82 */ /* 0x000e240000000a00 */
[----:B0-----:R-:W-:-:S05]  /*03a0*/  IMAD.WIDE.U32 R2, R0, 0x8, R2 ;  /* 0x0000000800027825 */ /* 0x001fca00078e0002 */
[----:B------:R-:W-:Y:S01]  /*03b0*/  STG.E.64 desc[UR4][R2.64], R14 ;  /* 0x0000000e02007986 */ /* 0x000fe2000c101b04 */
[----:B------:R-:W-:Y:S05]  /*03c0*/  EXIT ;  /* 0x000000000000794d */ /* 0x000fea0003800000 */
.L_x_35:
        /* <DEDUP_REMOVED lines=11> */
.L_x_61:


//--------------------- .text._Z10gpukernel8PdS_  --------------------------
	.section	.text._Z10gpukernel8PdS_,"ax",@progbits
	.align	128
        .global         _Z10gpukernel8PdS_
        .type           _Z10gpukernel8PdS_,@function
        .size           _Z10gpukernel8PdS_,(.L_x_62 - _Z10gpukernel8PdS_)
        .other          _Z10gpukernel8PdS_,@"STO_CUDA_ENTRY STV_DEFAULT"
_Z10gpukernel8PdS_:
.text._Z10gpukernel8PdS_:
        /* <DEDUP_REMOVED lines=17> */
.L_x_38:
        /* <DEDUP_REMOVED lines=37> */
.L_x_37:
[----:B------:R-:W-:Y:S05]  /*0360*/  BSYNC.RECONVERGENT B0 ;  /* 0x0000000000007941 */ /* 0x000fea0003800200 */
.L_x_36:
[----:B------:R-:W-:Y:S01]  /*0370*/  STG.E.64 desc[UR4][R2.64], R16 ;  /* 0x0000001002007986 */ /* 0x000fe2000c101b04 */
[----:B------:R-:W-:Y:S05]  /*0380*/  EXIT ;  /* 0x000000000000794d */ /* 0x000fea0003800000 */
.L_x_39:
        /* <DEDUP_REMOVED lines=15> */
.L_x_62:


//--------------------- .text._Z10gpukernel4PdS_  --------------------------
	.section	.text._Z10gpukernel4PdS_,"ax",@progbits
	.align	128
        .global         _Z10gpukernel4PdS_
        .type           _Z10gpukernel4PdS_,@function
        .size           _Z10gpukernel4PdS_,(.L_x_63 - _Z10gpukernel4PdS_)
        .other          _Z10gpukernel4PdS_,@"STO_CUDA_ENTRY STV_DEFAULT"
_Z10gpukernel4PdS_:
.text._Z10gpukernel4PdS_:
        /* <DEDUP_REMOVED lines=17> */
.L_x_42:
        /* <DEDUP_REMOVED lines=22> */
.L_x_41:
[----:B------:R-:W-:Y:S05]  /*0270*/  BSYNC.RECONVERGENT B0 ;  /* 0x0000000000007941 */ /* 0x000fea0003800200 */
.L_x_40:
[----:B------:R-:W-:Y:S01]  /*0280*/  STG.E.64 desc[UR4][R2.64], R16 ;  /* 0x0000001002007986 */ /* 0x000fe2000c101b04 */
[----:B------:R-:W-:Y:S05]  /*0290*/  EXIT ;  /* 0x000000000000794d */ /* 0x000fea0003800000 */
.L_x_43:
        /* <DEDUP_REMOVED lines=14> */
.L_x_63:


//--------------------- .text._Z10gpukernel2PdS_  --------------------------
	.section	.text._Z10gpukernel2PdS_,"ax",@progbits
	.align	128
        .global         _Z10gpukernel2PdS_
        .type           _Z10gpukernel2PdS_,@function
        .size           _Z10gpukernel2PdS_,(.L_x_64 - _Z10gpukernel2PdS_)
        .other          _Z10gpukernel2PdS_,@"STO_CUDA_ENTRY STV_DEFAULT"
_Z10gpukernel2PdS_:
.text._Z10gpukernel2PdS_:
        /* <DEDUP_REMOVED lines=9> */
.L_x_47:
[C---:B------:R-:W-:Y:S01]  /*0090*/  IMAD.WIDE.U32 R6, R11.reuse, 0x200, R4 ;  /* 0x000002000b067825 */ /* 0x040fe200078e0004 */
[----:B------:R-:W-:Y:S01]  /*00a0*/  BSSY.RECONVERGENT B1, `(.L_x_45) ;  /* 0x000000f000017945 */ /* 0x000fe20003800200 */
[C---:B------:R-:W-:Y:S02]  /*00b0*/  ISETP.GE.U32.AND P2, PT, R11.reuse, 0x3e, PT ;  /* 0x0000003e0b00780c */ /* 0x040fe40003f46070 */
[----:B------:R-:W-:Y:S01]  /*00c0*/  IMAD.MOV.U32 R8, RZ, RZ, R6 ;  /* 0x000000ffff087224 */ /* 0x000fe200078e0006 */
[----:B------:R-:W-:Y:S01]  /*00d0*/  MOV R0, R9 ;  /* 0x0000000900007202 */ /* 0x000fe20000000f00 */
[----:B------:R-:W-:Y:S02]  /*00e0*/  IMAD.MOV.U32 R15, RZ, RZ, R7 ;  /* 0x000000ffff0f7224 */ /* 0x000fe400078e0007 */
[----:B------:R-:W-:-:S07]  /*00f0*/  VIADD R11, R11, 0x2 ;  /* 0x000000020b0b7836 */ /* 0x000fce0000000000 */
.L_x_46:
        /* <DEDUP_REMOVED lines=10> */
.L_x_45:
[----:B------:R-:W-:Y:S05]  /*01a0*/  @!P2 BRA `(.L_x_47) ;  /* 0xfffffffc00b8a947 */ /* 0x000fea000383ffff */
[----:B------:R-:W-:Y:S05]  /*01b0*/  BSYNC.RECONVERGENT B0 ;  /* 0x0000000000007941 */ /* 0x000fea0003800200 */
.L_x_44:
[----:B------:R-:W0:Y:S02]  /*01c0*/  LDC.64 R4, c[0x0][0x388] ;  /* 0x0000e200ff047b82 */ /* 0x000e240000000a00 */
[----:B0-----:R-:W-:-:S05]  /*01d0*/  IMAD.WIDE.U32 R4, R13, 0x8, R4 ;  /* 0x000000080d047825 */ /* 0x001fca00078e0004 */
[----:B------:R-:W-:Y:S01]  /*01e0*/  STG.E.64 desc[UR4][R4.64], R2 ;  /* 0x0000000204007986 */ /* 0x000fe2000c101b04 */
[----:B------:R-:W-:Y:S05]  /*01f0*/  EXIT ;  /* 0x000000000000794d */ /* 0x000fea0003800000 */
.L_x_48:
        /* <DEDUP_REMOVED lines=16> */
.L_x_64:


//--------------------- .text._Z10gpukernel1PdS_  --------------------------
	.section	.text._Z10gpukernel1PdS_,"ax",@progbits
	.align	128
        .global         _Z10gpukernel1PdS_
        .type           _Z10gpukernel1PdS_,@function
        .size           _Z10gpukernel1PdS_,(.L_x_65 - _Z10gpukernel1PdS_)
        .other          _Z10gpukernel1PdS_,@"STO_CUDA_ENTRY STV_DEFAULT"
_Z10gpukernel1PdS_:
.text._Z10gpukernel1PdS_:
[----:B------:R-:W-:Y:S01]  /*0000*/  LDC R1, c[0x0][0x37c] ;  /* 0x0000df00ff017b82 */ /* 0x000fe20000000800 */
[----:B------:R-:W0:Y:S01]  /*0010*/  S2R R9, SR_TID.X ;  /* 0x0000000000097919 */ /* 0x000e220000002100 */
[----:B------:R-:W-:Y:S01]  /*0020*/  IMAD.MOV.U32 R0, RZ, RZ, RZ ;  /* 0x000000ffff007224 */ /* 0x000fe200078e00ff */
[----:B------:R-:W-:Y:S01]  /*0030*/  CS2R R2, SRZ ;  /* 0x0000000000027805 */ /* 0x000fe2000001ff00 */
[----:B------:R-:W1:Y:S06]  /*0040*/  LDCU.64 UR4, c[0x0][0x358] ;  /* 0x00006b00ff0477ac */ /* 0x000e6c0008000a00 */
.L_x_52:
[----:B0-----:R-:W-:Y:S01]  /*0050*/  ISETP.GT.U32.AND P0, PT, R9, 0x3f, PT ;  /* 0x0000003f0900780c */ /* 0x001fe20003f04070 */
[----:B------:R-:W-:-:S12]  /*0060*/  BSSY.RECONVERGENT B0, `(.L_x_49) ;  /* 0x0000011000007945 */ /* 0x000fd80003800200 */
[----:B------:R-:W-:Y:S05]  /*0070*/  @P0 BRA `(.L_x_50) ;  /* 0x00000000003c0947 */ /* 0x000fea0003800000 */
[----:B------:R-:W0:Y:S01]  /*0080*/  LDC.64 R4, c[0x0][0x380] ;  /* 0x0000e000ff047b82 */ /* 0x000e220000000a00 */
[----:B------:R-:W-:Y:S01]  /*0090*/  IMAD R7, R0, 0x40, R9 ;  /* 0x0000004000077824 */ /* 0x000fe200078e0209 */
[----:B------:R-:W-:-:S03]  /*00a0*/  MOV R6, R9 ;  /* 0x0000000900067202 */ /* 0x000fc60000000f00 */
[----:B0-----:R-:W-:-:S04]  /*00b0*/  IMAD.WIDE.U32 R4, R7, 0x8, R4 ;  /* 0x0000000807047825 */ /* 0x001fc800078e0004 */
[----:B------:R-:W-:Y:S01]  /*00c0*/  IMAD.MOV.U32 R7, RZ, RZ, R4 ;  /* 0x000000ffff077224 */ /* 0x000fe200078e0004 */
[----:B------:R-:W-:-:S07]  /*00d0*/  MOV R8, R5 ;  /* 0x0000000500087202 */ /* 0x000fce0000000f00 */
.L_x_51:
[----:B------:R-:W-:Y:S01]  /*00e0*/  IMAD.MOV.U32 R4, RZ, RZ, R7 ;  /* 0x000000ffff047224 */ /* 0x000fe200078e0007 */
[----:B------:R-:W-:-:S06]  /*00f0*/  MOV R5, R8 ;  /* 0x0000000800057202 */ /* 0x000fcc0000000f00 */
[----:B-1----:R-:W2:Y:S01]  /*0100*/  LDG.E.64 R4, desc[UR4][R4.64] ;  /* 0x0000000404047981 */ /* 0x002ea2000c1e1b00 */
[C---:B------:R-:W-:Y:S01]  /*0110*/  ISETP.GE.U32.AND P0, PT, R6.reuse, 0x20, PT ;  /* 0x000000200600780c */ /* 0x040fe20003f06070 */
[----:B------:R-:W-:Y:S01]  /*0120*/  VIADD R6, R6, 0x20 ;  /* 0x0000002006067836 */ /* 0x000fe20000000000 */
[----:B------:R-:W-:-:S04]  /*0130*/  IADD3 R7, P1, PT, R7, 0x100, RZ ;  /* 0x0000010007077810 */ /* 0x000fc80007f3e0ff */
[----:B------:R-:W-:Y:S01]  /*0140*/  IADD3.X R8, PT, PT, RZ, R8, RZ, P1, !PT ;  /* 0x00000008ff087210 */ /* 0x000fe20000ffe4ff */
[----:B--2---:R-:W-:-:S06]  /*0150*/  DADD R2, R4, R2 ;  /* 0x0000000004027229 */ /* 0x004fcc0000000002 */
[----:B------:R-:W-:Y:S05]  /*0160*/  @!P0 BRA `(.L_x_51) ;  /* 0xfffffffc00dc8947 */ /* 0x000fea000383ffff */
.L_x_50:
[----:B-1----:R-:W-:Y:S05]  /*0170*/  BSYNC.RECONVERGENT B0 ;  /* 0x0000000000007941 */ /* 0x002fea0003800200 */
.L_x_49:
[----:B------:R-:W-:-:S05]  /*0180*/  VIADD R0, R0, 0x1 ;  /* 0x0000000100007836 */ /* 0x000fca0000000000 */
[----:B------:R-:W-:-:S13]  /*0190*/  ISETP.NE.AND P0, PT, R0, 0x40, PT ;  /* 0x000000400000780c */ /* 0x000fda0003f05270 */
[----:B------:R-:W-:Y:S05]  /*01a0*/  @P0 BRA `(.L_x_52) ;  /* 0xfffffffc00a80947 */ /* 0x000fea000383ffff */
[----:B------:R-:W0:Y:S02]  /*01b0*/  LDC.64 R4, c[0x0][0x388] ;  /* 0x0000e200ff047b82 */ /* 0x000e240000000a00 */
[----:B0-----:R-:W-:-:S05]  /*01c0*/  IMAD.WIDE.U32 R4, R9, 0x8, R4 ;  /* 0x0000000809047825 */ /* 0x001fca00078e0004 */
[----:B------:R-:W-:Y:S01]  /*01d0*/  STG.E.64 desc[UR4][R4.64], R2 ;  /* 0x0000000204007986 */ /* 0x000fe2000c101b04 */
[----:B------:R-:W-:Y:S05]  /*01e0*/  EXIT ;  /* 0x000000000000794d */ /* 0x000fea0003800000 */
.L_x_53:
        /* <DEDUP_REMOVED lines=9> */
.L_x_65:


//--------------------- .nv.shared.reserved.0     --------------------------
	.section	.nv.shared.reserved.0,"aw",@nobits
	.weak		__nv_reservedSMEM_offset_0_alias
	.size		__nv_reservedSMEM_offset_0_alias, 0, 64
	.other		__nv_reservedSMEM_offset_0_alias,@"STO_CUDA_RESERVED_SHARED STV_DEFAULT"
__nv_reservedSMEM_offset_0_alias:
	.zero		0
	.zero		64


//--------------------- .nv.constant0._Z10gpukernelXILi32EEvPdS0_ --------------------------
	.section	.nv.constant0._Z10gpukernelXILi32EEvPdS0_,"a",@progbits
	.sectionflags	@""
	.align	4
.nv.constant0._Z10gpukernelXILi32EEvPdS0_:
	.zero		912


//--------------------- .nv.constant0._Z10gpukernelXILi16EEvPdS0_ --------------------------
	.section	.nv.constant0._Z10gpukernelXILi16EEvPdS0_,"a",@progbits
	.sectionflags	@""
	.align	4
.nv.constant0._Z10gpukernelXILi16EEvPdS0_:
	.zero		912


//--------------------- .nv.constant0._Z10gpukernelXILi8EEvPdS0_ --------------------------
	.section	.nv.constant0._Z10gpukernelXILi8EEvPdS0_,"a",@progbits
	.sectionflags	@""
	.align	4
.nv.constant0._Z10gpukernelXILi8EEvPdS0_:
	.zero		912


//--------------------- .nv.constant0._Z10gpukernelXILi4EEvPdS0_ --------------------------
	.section	.nv.constant0._Z10gpukernelXILi4EEvPdS0_,"a",@progbits
	.sectionflags	@""
	.align	4
.nv.constant0._Z10gpukernelXILi4EEvPdS0_:
	.zero		912


//--------------------- .nv.constant0._Z10gpukernelXILi2EEvPdS0_ --------------------------
	.section	.nv.constant0._Z10gpukernelXILi2EEvPdS0_,"a",@progbits
	.sectionflags	@""
	.align	4
.nv.constant0._Z10gpukernelXILi2EEvPdS0_:
	.zero		912


//--------------------- .nv.constant0._Z10gpukernelXILi1EEvPdS0_ --------------------------
	.section	.nv.constant0._Z10gpukernelXILi1EEvPdS0_,"a",@progbits
	.sectionflags	@""
	.align	4
.nv.constant0._Z10gpukernelXILi1EEvPdS0_:
	.zero		912


//--------------------- .nv.constant0._Z11gpukernel32PdS_ --------------------------
	.section	.nv.constant0._Z11gpukernel32PdS_,"a",@progbits
	.sectionflags	@""
	.align	4
.nv.constant0._Z11gpukernel32PdS_:
	.zero		912


//--------------------- .nv.constant0._Z11gpukernel16PdS_ --------------------------
	.section	.nv.constant0._Z11gpukernel16PdS_,"a",@progbits
	.sectionflags	@""
	.align	4
.nv.constant0._Z11gpukernel16PdS_:
	.zero		912


//--------------------- .nv.constant0._Z10gpukernel8PdS_ --------------------------
	.section	.nv.constant0._Z10gpukernel8PdS_,"a",@progbits
	.sectionflags	@""
	.align	4
.nv.constant0._Z10gpukernel8PdS_:
	.zero		912


//--------------------- .nv.constant0._Z10gpukernel4PdS_ --------------------------
	.section	.nv.constant0._Z10gpukernel4PdS_,"a",@progbits
	.sectionflags	@""
	.align	4
.nv.constant0._Z10gpukernel4PdS_:
	.zero		912


//--------------------- .nv.constant0._Z10gpukernel2PdS_ --------------------------
	.section	.nv.constant0._Z10gpukernel2PdS_,"a",@progbits
	.sectionflags	@""
	.align	4
.nv.constant0._Z10gpukernel2PdS_:
	.zero		912


//--------------------- .nv.constant0._Z10gpukernel1PdS_ --------------------------
	.section	.nv.constant0._Z10gpukernel1PdS_,"a",@progbits
	.sectionflags	@""
	.align	4
.nv.constant0._Z10gpukernel1PdS_:
	.zero		912


//--------------------- SYMBOLS --------------------------

	.type		.nv.reservedSmem.offset0,@object
	.size		.nv.reservedSmem.offset0,0x4
